	.target	sm_100a

	.elftype	@"ET_EXEC"


//--------------------- .note.nv.tkinfo           --------------------------
	.section	.note.nv.tkinfo,"",@"SHT_NOTE"
	.sectionflags	@"SHF_NOTE_NV_TKINFO"
	.tkinfo
        /*0018*/ 	.word	0x00000002
        /*0030*/ 	.string	""
        /*0030*/ 	.string	"ptxas"
        /*0030*/ 	.string	"Cuda compilation tools, release 13.0, V13.0.88"
        /*0030*/ 	.string	"Build cuda_13.0.r13.0/compiler.36424714_0"
        /*0030*/ 	.string	"-arch sm_100a -m 64 "



//--------------------- .note.nv.cuinfo           --------------------------
	.section	.note.nv.cuinfo,"",@"SHT_NOTE"
	.sectionflags	@"SHF_NOTE_NV_CUINFO"
        /*0018*/ 	.short	0x0002
        /*001a*/ 	.short	0x0064
        /*001c*/ 	.short	0x0082
	.zero		2


//--------------------- .nv.info                  --------------------------
	.section	.nv.info,"",@"SHT_CUDA_INFO"
	.align	4


	//----- nvinfo : EIATTR_REGCOUNT
	.align		4
        /*0000*/ 	.byte	0x04, 0x2f
        /*0002*/ 	.short	(.L_19 - .L_18)
	.align		4
.L_18:
        /*0004*/ 	.word	index@(_ZN7cutlass13device_kernelINS_4gemm6kernel13GemmUniversalIN4cute5tupleIJiiiiEEENS1_10collective13CollectiveMmaINS1_35MainloopSm100TmaUmmaWarpSpecializedILi6ELi2ELi4ENS5_IJNS4_1CILi1EEESB_SB_EEEEENS5_IJNSA_ILi128EEENSA_ILi64EEESE_EEENS_12float_e4m3_tENS5_IJlSB_lEEESH_SI_NS4_8TiledMMAINS4_8MMA_AtomIJNS4_10MMA_TraitsINS4_19SM100_MMA_F8F6F4_SSEJSH_SH_fSE_SF_NS4_17integral_constantINS4_4UMMA5MajorELSP_0EEESQ_NSN_INSO_7ScaleInELSR_0EEESS_EEEEEENS4_6LayoutISC_NS5_IJNSA_ILi0EEESW_SW_EEEEENS5_IJNS4_10UnderscoreESZ_SZ_EEEEENS4_13SM90_TMA_LOADENS4_14ComposedLayoutINS4_7SwizzleILi3ELi4ELi3EEENS4_18smem_ptr_flag_bitsILi8EEENSV_INS5_IJNSA_ILi8EEESE_EEENS5_IJSE_SB_EEEEEEEvNS4_8identityES12_S1C_vS1D_EENS_8epilogue10collective18CollectiveEpilogueINS1F_23Sm100TmaWarpSpecializedILi1ELi1ELi64ELb0ELb0EEEJSG_NS5_IJNSV_ISE_SB_EENSV_ISF_SB_EEEEESH_SI_SH_SI_NS1F_6fusion15FusionCallbacksIS1J_NS1N_17LinearCombinationISH_fSH_fLNS_15FloatRoundStyleE2EEESG_S1M_JEEENS4_5SM1004TMEM4LOAD26SM100_TMEM_LOAD_32dp32b64xES12_NS13_INS14_ILi2ELi4ELi3EEES17_NSV_INS5_IJS18_SF_EEENS5_IJSF_SB_EEEEEEENS4_39AutoVectorizingCopyWithAssumedAlignmentILi128EEENS4_14SM90_TMA_STOREES21_S23_S23_EEEvvEEEEvNT_6ParamsE)
        /*0008*/ 	.word	0x000000c2


	//----- nvinfo : EIATTR_FRAME_SIZE
	.align		4
.L_19:
        /*000c*/ 	.byte	0x04, 0x11
        /*000e*/ 	.short	(.L_21 - .L_20)
	.align		4
.L_20:
        /*0010*/ 	.word	index@($__internal_2_$__cuda_sm10x_tcgen05_guardrail_trap_unallocated_columns_being_dealloced)
        /*0014*/ 	.word	0x00000000


	//----- nvinfo : EIATTR_FRAME_SIZE
	.align		4
.L_21:
        /*0018*/ 	.byte	0x04, 0x11
        /*001a*/ 	.short	(.L_23 - .L_22)
	.align		4
.L_22:
        /*001c*/ 	.word	index@($__internal_1_$__cuda_sm10x_tcgen05_guardrail_trap_phase_invalid_during_alloc)
        /*0020*/ 	.word	0x00000000


	//----- nvinfo : EIATTR_FRAME_SIZE
	.align		4
.L_23:
        /*0024*/ 	.byte	0x04, 0x11
        /*0026*/ 	.short	(.L_25 - .L_24)
	.align		4
.L_24:
        /*0028*/ 	.word	index@($__internal_0_$__cuda_sm10x_tcgen05_guardrail_trap_col_being_dealloced_not_returned_by_alloc)
        /*002c*/ 	.word	0x00000000


	//----- nvinfo : EIATTR_FRAME_SIZE
	.align		4
.L_25:
        /*0030*/ 	.byte	0x04, 0x11
        /*0032*/ 	.short	(.L_27 - .L_26)
	.align		4
.L_26:
        /*0034*/ 	.word	index@(_ZN7cutlass13device_kernelINS_4gemm6kernel13GemmUniversalIN4cute5tupleIJiiiiEEENS1_10collective13CollectiveMmaINS1_35MainloopSm100TmaUmmaWarpSpecializedILi6ELi2ELi4ENS5_IJNS4_1CILi1EEESB_SB_EEEEENS5_IJNSA_ILi128EEENSA_ILi64EEESE_EEENS_12float_e4m3_tENS5_IJlSB_lEEESH_SI_NS4_8TiledMMAINS4_8MMA_AtomIJNS4_10MMA_TraitsINS4_19SM100_MMA_F8F6F4_SSEJSH_SH_fSE_SF_NS4_17integral_constantINS4_4UMMA5MajorELSP_0EEESQ_NSN_INSO_7ScaleInELSR_0EEESS_EEEEEENS4_6LayoutISC_NS5_IJNSA_ILi0EEESW_SW_EEEEENS5_IJNS4_10UnderscoreESZ_SZ_EEEEENS4_13SM90_TMA_LOADENS4_14ComposedLayoutINS4_7SwizzleILi3ELi4ELi3EEENS4_18smem_ptr_flag_bitsILi8EEENSV_INS5_IJNSA_ILi8EEESE_EEENS5_IJSE_SB_EEEEEEEvNS4_8identityES12_S1C_vS1D_EENS_8epilogue10collective18CollectiveEpilogueINS1F_23Sm100TmaWarpSpecializedILi1ELi1ELi64ELb0ELb0EEEJSG_NS5_IJNSV_ISE_SB_EENSV_ISF_SB_EEEEESH_SI_SH_SI_NS1F_6fusion15FusionCallbacksIS1J_NS1N_17LinearCombinationISH_fSH_fLNS_15FloatRoundStyleE2EEESG_S1M_JEEENS4_5SM1004TMEM4LOAD26SM100_TMEM_LOAD_32dp32b64xES12_NS13_INS14_ILi2ELi4ELi3EEES17_NSV_INS5_IJS18_SF_EEENS5_IJSF_SB_EEEEEEENS4_39AutoVectorizingCopyWithAssumedAlignmentILi128EEENS4_14SM90_TMA_STOREES21_S23_S23_EEEvvEEEEvNT_6ParamsE)
        /*0038*/ 	.word	0x00000000


	//----- nvinfo : EIATTR_MIN_STACK_SIZE
	.align		4
.L_27:
        /*003c*/ 	.byte	0x04, 0x12
        /*003e*/ 	.short	(.L_29 - .L_28)
	.align		4
.L_28:
        /*0040*/ 	.word	index@(_ZN7cutlass13device_kernelINS_4gemm6kernel13GemmUniversalIN4cute5tupleIJiiiiEEENS1_10collective13CollectiveMmaINS1_35MainloopSm100TmaUmmaWarpSpecializedILi6ELi2ELi4ENS5_IJNS4_1CILi1EEESB_SB_EEEEENS5_IJNSA_ILi128EEENSA_ILi64EEESE_EEENS_12float_e4m3_tENS5_IJlSB_lEEESH_SI_NS4_8TiledMMAINS4_8MMA_AtomIJNS4_10MMA_TraitsINS4_19SM100_MMA_F8F6F4_SSEJSH_SH_fSE_SF_NS4_17integral_constantINS4_4UMMA5MajorELSP_0EEESQ_NSN_INSO_7ScaleInELSR_0EEESS_EEEEEENS4_6LayoutISC_NS5_IJNSA_ILi0EEESW_SW_EEEEENS5_IJNS4_10UnderscoreESZ_SZ_EEEEENS4_13SM90_TMA_LOADENS4_14ComposedLayoutINS4_7SwizzleILi3ELi4ELi3EEENS4_18smem_ptr_flag_bitsILi8EEENSV_INS5_IJNSA_ILi8EEESE_EEENS5_IJSE_SB_EEEEEEEvNS4_8identityES12_S1C_vS1D_EENS_8epilogue10collective18CollectiveEpilogueINS1F_23Sm100TmaWarpSpecializedILi1ELi1ELi64ELb0ELb0EEEJSG_NS5_IJNSV_ISE_SB_EENSV_ISF_SB_EEEEESH_SI_SH_SI_NS1F_6fusion15FusionCallbacksIS1J_NS1N_17LinearCombinationISH_fSH_fLNS_15FloatRoundStyleE2EEESG_S1M_JEEENS4_5SM1004TMEM4LOAD26SM100_TMEM_LOAD_32dp32b64xES12_NS13_INS14_ILi2ELi4ELi3EEES17_NSV_INS5_IJS18_SF_EEENS5_IJSF_SB_EEEEEEENS4_39AutoVectorizingCopyWithAssumedAlignmentILi128EEENS4_14SM90_TMA_STOREES21_S23_S23_EEEvvEEEEvNT_6ParamsE)
        /*0044*/ 	.word	0x00000000
.L_29:


//--------------------- .nv.compat                --------------------------
	.section	.nv.compat,"",@"SHT_CUDA_COMPAT_INFO"
	.align	4
        /*0000*/ 	.byte	0x02, 0x09, 0x01, 0x00, 0x02, 0x02, 0x02, 0x00, 0x02, 0x05, 0x05, 0x00, 0x03, 0x07, 0x01, 0x01
        /*0010*/ 	.byte	0x02, 0x03, 0x01, 0x00, 0x02, 0x06, 0x01, 0x00, 0x04, 0x0b, 0x08, 0x00, 0x09, 0x00, 0x00, 0x00
        /*0020*/ 	.byte	0x00, 0x00, 0x00, 0x00


//--------------------- .nv.info._ZN7cutlass13device_kernelINS_4gemm6kernel13GemmUniversalIN4cute5tupleIJiiiiEEENS1_10collective13CollectiveMmaINS1_35MainloopSm100TmaUmmaWarpSpecializedILi6ELi2ELi4ENS5_IJNS4_1CILi1EEESB_SB_EEEEENS5_IJNSA_ILi128EEENSA_ILi64EEESE_EEENS_12float_e4m3_tENS5_IJlSB_lEEESH_SI_NS4_8TiledMMAINS4_8MMA_AtomIJNS4_10MMA_TraitsINS4_19SM100_MMA_F8F6F4_SSEJSH_SH_fSE_SF_NS4_17integral_constantINS4_4UMMA5MajorELSP_0EEESQ_NSN_INSO_7ScaleInELSR_0EEESS_EEEEEENS4_6LayoutISC_NS5_IJNSA_ILi0EEESW_SW_EEEEENS5_IJNS4_10UnderscoreESZ_SZ_EEEEENS4_13SM90_TMA_LOADENS4_14ComposedLayoutINS4_7SwizzleILi3ELi4ELi3EEENS4_18smem_ptr_flag_bitsILi8EEENSV_INS5_IJNSA_ILi8EEESE_EEENS5_IJSE_SB_EEEEEEEvNS4_8identityES12_S1C_vS1D_EENS_8epilogue10collective18CollectiveEpilogueINS1F_23Sm100TmaWarpSpecializedILi1ELi1ELi64ELb0ELb0EEEJSG_NS5_IJNSV_ISE_SB_EENSV_ISF_SB_EEEEESH_SI_SH_SI_NS1F_6fusion15FusionCallbacksIS1J_NS1N_17LinearCombinationISH_fSH_fLNS_15FloatRoundStyleE2EEESG_S1M_JEEENS4_5SM1004TMEM4LOAD26SM100_TMEM_LOAD_32dp32b64xES12_NS13_INS14_ILi2ELi4ELi3EEES17_NSV_INS5_IJS18_SF_EEENS5_IJSF_SB_EEEEEEENS4_39AutoVectorizingCopyWithAssumedAlignmentILi128EEENS4_14SM90_TMA_STOREES21_S23_S23_EEEvvEEEEvNT_6ParamsE --------------------------
	.section	.nv.info._ZN7cutlass13device_kernelINS_4gemm6kernel13GemmUniversalIN4cute5tupleIJiiiiEEENS1_10collective13CollectiveMmaINS1_35MainloopSm100TmaUmmaWarpSpecializedILi6ELi2ELi4ENS5_IJNS4_1CILi1EEESB_SB_EEEEENS5_IJNSA_ILi128EEENSA_ILi64EEESE_EEENS_12float_e4m3_tENS5_IJlSB_lEEESH_SI_NS4_8TiledMMAINS4_8MMA_AtomIJNS4_10MMA_TraitsINS4_19SM100_MMA_F8F6F4_SSEJSH_SH_fSE_SF_NS4_17integral_constantINS4_4UMMA5MajorELSP_0EEESQ_NSN_INSO_7ScaleInELSR_0EEESS_EEEEEENS4_6LayoutISC_NS5_IJNSA_ILi0EEESW_SW_EEEEENS5_IJNS4_10UnderscoreESZ_SZ_EEEEENS4_13SM90_TMA_LOADENS4_14ComposedLayoutINS4_7SwizzleILi3ELi4ELi3EEENS4_18smem_ptr_flag_bitsILi8EEENSV_INS5_IJNSA_ILi8EEESE_EEENS5_IJSE_SB_EEEEEEEvNS4_8identityES12_S1C_vS1D_EENS_8epilogue10collective18CollectiveEpilogueINS1F_23Sm100TmaWarpSpecializedILi1ELi1ELi64ELb0ELb0EEEJSG_NS5_IJNSV_ISE_SB_EENSV_ISF_SB_EEEEESH_SI_SH_SI_NS1F_6fusion15FusionCallbacksIS1J_NS1N_17LinearCombinationISH_fSH_fLNS_15FloatRoundStyleE2EEESG_S1M_JEEENS4_5SM1004TMEM4LOAD26SM100_TMEM_LOAD_32dp32b64xES12_NS13_INS14_ILi2ELi4ELi3EEES17_NSV_INS5_IJS18_SF_EEENS5_IJSF_SB_EEEEEEENS4_39AutoVectorizingCopyWithAssumedAlignmentILi128EEENS4_14SM90_TMA_STOREES21_S23_S23_EEEvvEEEEvNT_6ParamsE,"",@"SHT_CUDA_INFO"
	.sectionflags	@""
	.align	4


	//----- nvinfo : EIATTR_CUDA_API_VERSION
	.align		4
        /*0000*/ 	.byte	0x04, 0x37
        /*0002*/ 	.short	(.L_31 - .L_30)
.L_30:
        /*0004*/ 	.word	0x00000082


	//----- nvinfo : EIATTR_KPARAM_INFO
	.align		4
.L_31:
        /*0008*/ 	.byte	0x04, 0x17
        /*000a*/ 	.short	(.L_33 - .L_32)
.L_32:
        /*000c*/ 	.word	0x00000000
        /*0010*/ 	.short	0x0000
        /*0012*/ 	.short	0x0000
        /*0014*/ 	.byte	0x00, 0xf0, 0x01, 0x20


	//----- nvinfo : EIATTR_AT_ENTRY_FRAGMENTS
	.align		4
.L_33:
        /*0018*/ 	.byte	0x04, 0x4f
        /*001a*/ 	.short	(.L_35 - .L_34)


	//   ....[0]....
.L_34:
        /*001c*/ 	.word	0x00000006


	//----- nvinfo : EIATTR_RESERVED_SMEM_USED
	.align		4
.L_35:
        /*0020*/ 	.byte	0x01, 0x41
	.zero		2


	//----- nvinfo : EIATTR_SPARSE_MMA_MASK
	.align		4
        /*0024*/ 	.byte	0x03, 0x50
        /*0026*/ 	.short	0x0000


	//----- nvinfo : EIATTR_TCGEN05_1CTA_USED
	.align		4
        /*0028*/ 	.byte	0x01, 0x51
	.zero		2


	//----- nvinfo : EIATTR_MAXREG_COUNT
	.align		4
        /*002c*/ 	.byte	0x03, 0x1b
        /*002e*/ 	.short	0x00ff


	//----- nvinfo : EIATTR_NUM_BARRIERS
	.align		4
        /*0030*/ 	.byte	0x02, 0x4c
        /*0032*/ 	.byte	0x07
	.zero		1


	//----- nvinfo : EIATTR_EXTERNS
	.align		4
        /*0034*/ 	.byte	0x04, 0x0f
        /*0036*/ 	.short	(.L_37 - .L_36)


	//   ....[0]....
	.align		4
.L_36:
        /*0038*/ 	.word	index@(__assertfail)


	//----- nvinfo : EIATTR_MERCURY_ISA_VERSION
	.align		4
.L_37:
        /*003c*/ 	.byte	0x03, 0x5f
        /*003e*/ 	.short	0x0101


	//----- nvinfo : EIATTR_INT_WARP_WIDE_INSTR_OFFSETS
	.align		4
        /*0040*/ 	.byte	0x04, 0x31
        /*0042*/ 	.short	(.L_39 - .L_38)


	//   ....[0]....
.L_38:
        /*0044*/ 	.word	0x00001dc0


	//   ....[1]....
        /*0048*/ 	.word	0x00003930


	//   ....[2]....
        /*004c*/ 	.word	0x00003950


	//   ....[3]....
        /*0050*/ 	.word	0x00003980


	//   ....[4]....
        /*0054*/ 	.word	0x00004390


	//   ....[5]....
        /*0058*/ 	.word	0x00004480


	//----- nvinfo : EIATTR_COOP_GROUP_MASK_REGIDS
	.align		4
.L_39:
        /*005c*/ 	.byte	0x04, 0x29
        /*005e*/ 	.short	(.L_41 - .L_40)


	//   ....[0]....
.L_40:
        /*0060*/ 	.word	0xffffffff


	//   ....[1]....
        /*0064*/ 	.word	0xffffffff


	//   ....[2]....
        /*0068*/ 	.word	0xffffffff


	//   ....[3]....
        /*006c*/ 	.word	0xffffffff


	//   ....[4]....
        /*0070*/ 	.word	0xffffffff


	//   ....[5]....
        /*0074*/ 	.word	0xffffffff


	//   ....[6]....
        /*0078*/ 	.word	0xffffffff


	//   ....[7]....
        /*007c*/ 	.word	0xffffffff


	//   ....[8]....
        /*0080*/ 	.word	0xffffffff


	//   ....[9]....
        /*0084*/ 	.word	0xffffffff


	//   ....[10]....
        /*0088*/ 	.word	0xffffffff


	//   ....[11]....
        /*008c*/ 	.word	0xffffffff


	//   ....[12]....
        /*0090*/ 	.word	0xffffffff


	//----- nvinfo : EIATTR_COOP_GROUP_INSTR_OFFSETS
	.align		4
.L_41:
        /*0094*/ 	.byte	0x04, 0x28
        /*0096*/ 	.short	(.L_43 - .L_42)


	//   ....[0]....
.L_42:
        /*0098*/ 	.word	0x00000090


	//   ....[1]....
        /*009c*/ 	.word	0x000004d0


	//   ....[2]....
        /*00a0*/ 	.word	0x00000680


	//   ....[3]....
        /*00a4*/ 	.word	0x000007c0


	//   ....[4]....
        /*00a8*/ 	.word	0x000008c0


	//   ....[5]....
        /*00ac*/ 	.word	0x00000a30


	//   ....[6]....
        /*00b0*/ 	.word	0x00000bd0


	//   ....[7]....
        /*00b4*/ 	.word	0x00001ca0


	//   ....[8]....
        /*00b8*/ 	.word	0x00002ba0


	//   ....[9]....
        /*00bc*/ 	.word	0x00002db0


	//   ....[10]....
        /*00c0*/ 	.word	0x00002de0


	//   ....[11]....
        /*00c4*/ 	.word	0x00003810


	//   ....[12]....
        /*00c8*/ 	.word	0x00003a40


	//----- nvinfo : EIATTR_VRC_CTA_INIT_COUNT
	.align		4
.L_43:
        /*00cc*/ 	.byte	0x02, 0x4a
        /*00ce*/ 	.byte	0x80
	.zero		1


	//----- nvinfo : EIATTR_SYSCALL_OFFSETS
	.align		4
        /*00d0*/ 	.byte	0x04, 0x46
        /*00d2*/ 	.short	(.L_45 - .L_44)


	//   ....[0]....
.L_44:
        /*00d4*/ 	.word	0x00004e70


	//   ....[1]....
        /*00d8*/ 	.word	0x00004fb0


	//   ....[2]....
        /*00dc*/ 	.word	0x00005750


	//----- nvinfo : EIATTR_MBARRIER_INSTR_OFFSETS
	.align		4
.L_45:
        /*00e0*/ 	.byte	0x04, 0x39
        /*00e2*/ 	.short	(.L_47 - .L_46)


	//   ....[0]....
.L_46:
        /*00e4*/ 	.word	0x000005b0
        /*00e8*/ 	.word	0x000000ff
        /*00ec*/ 	.word	0x00000000
        /*00f0*/ 	.short	0x0100
        /*00f2*/ 	.byte	0x05
	.zero		1


	//   ....[1]....
        /*00f4*/ 	.word	0x000005c0
        /*00f8*/ 	.word	0x000000ff
        /*00fc*/ 	.word	0x00000030
        /*0100*/ 	.short	0x0100
        /*0102*/ 	.byte	0x05
	.zero		1


	//   ....[2]....
        /*0104*/ 	.word	0x000005d0
        /*0108*/ 	.word	0x000000ff
        /*010c*/ 	.word	0x00000008
        /*0110*/ 	.short	0x0100
        /*0112*/ 	.byte	0x05
	.zero		1


	//   ....[3]....
        /*0114*/ 	.word	0x000005e0
        /*0118*/ 	.word	0x000000ff
        /*011c*/ 	.word	0x00000038
        /*0120*/ 	.short	0x0100
        /*0122*/ 	.byte	0x05
	.zero		1


	//   ....[4]....
        /*0124*/ 	.word	0x000005f0
        /*0128*/ 	.word	0x000000ff
        /*012c*/ 	.word	0x00000010
        /*0130*/ 	.short	0x0100
        /*0132*/ 	.byte	0x05
	.zero		1


	//   ....[5]....
        /*0134*/ 	.word	0x00000600
        /*0138*/ 	.word	0x000000ff
        /*013c*/ 	.word	0x00000040
        /*0140*/ 	.short	0x0100
        /*0142*/ 	.byte	0x05
	.zero		1


	//   ....[6]....
        /*0144*/ 	.word	0x00000610
        /*0148*/ 	.word	0x000000ff
        /*014c*/ 	.word	0x00000018
        /*0150*/ 	.short	0x0100
        /*0152*/ 	.byte	0x05
	.zero		1


	//   ....[7]....
        /*0154*/ 	.word	0x00000620
        /*0158*/ 	.word	0x000000ff
        /*015c*/ 	.word	0x00000048
        /*0160*/ 	.short	0x0100
        /*0162*/ 	.byte	0x05
	.zero		1


	//   ....[8]....
        /*0164*/ 	.word	0x00000630
        /*0168*/ 	.word	0x000000ff
        /*016c*/ 	.word	0x00000020
        /*0170*/ 	.short	0x0100
        /*0172*/ 	.byte	0x05
	.zero		1


	//   ....[9]....
        /*0174*/ 	.word	0x00000640
        /*0178*/ 	.word	0x000000ff
        /*017c*/ 	.word	0x00000050
        /*0180*/ 	.short	0x0100
        /*0182*/ 	.byte	0x05
	.zero		1


	//   ....[10]....
        /*0184*/ 	.word	0x00000650
        /*0188*/ 	.word	0x000000ff
        /*018c*/ 	.word	0x00000028
        /*0190*/ 	.short	0x0100
        /*0192*/ 	.byte	0x05
	.zero		1


	//   ....[11]....
        /*0194*/ 	.word	0x00000660
        /*0198*/ 	.word	0x000000ff
        /*019c*/ 	.word	0x00000058
        /*01a0*/ 	.short	0x0100
        /*01a2*/ 	.byte	0x05
	.zero		1


	//   ....[12]....
        /*01a4*/ 	.word	0x00000790
        /*01a8*/ 	.word	0x000000ff
        /*01ac*/ 	.word	0x00000060
        /*01b0*/ 	.short	0x0100
        /*01b2*/ 	.byte	0x06
	.zero		1


	//   ....[13]....
        /*01b4*/ 	.word	0x000007a0
        /*01b8*/ 	.word	0x000000ff
        /*01bc*/ 	.word	0x00000068
        /*01c0*/ 	.short	0x0100
        /*01c2*/ 	.byte	0x06
	.zero		1


	//   ....[14]....
        /*01c4*/ 	.word	0x00000890
        /*01c8*/ 	.word	0x000000ff
        /*01cc*/ 	.word	0x00000070
        /*01d0*/ 	.short	0x0100
        /*01d2*/ 	.byte	0x05
	.zero		1


	//   ....[15]....
        /*01d4*/ 	.word	0x000008a0
        /*01d8*/ 	.word	0x000000ff
        /*01dc*/ 	.word	0x00000078
        /*01e0*/ 	.short	0x0100
        /*01e2*/ 	.byte	0x05
	.zero		1


	//   ....[16]....
        /*01e4*/ 	.word	0x000009e0
        /*01e8*/ 	.word	0x000000ff
        /*01ec*/ 	.word	0x00000080
        /*01f0*/ 	.short	0x0100
        /*01f2*/ 	.byte	0x05
	.zero		1


	//   ....[17]....
        /*01f4*/ 	.word	0x000009f0
        /*01f8*/ 	.word	0x000000ff
        /*01fc*/ 	.word	0x00000090
        /*0200*/ 	.short	0x0100
        /*0202*/ 	.byte	0x05
	.zero		1


	//   ....[18]....
        /*0204*/ 	.word	0x00000a00
        /*0208*/ 	.word	0x000000ff
        /*020c*/ 	.word	0x00000088
        /*0210*/ 	.short	0x0100
        /*0212*/ 	.byte	0x05
	.zero		1


	//   ....[19]....
        /*0214*/ 	.word	0x00000a10
        /*0218*/ 	.word	0x000000ff
        /*021c*/ 	.word	0x00000098
        /*0220*/ 	.short	0x0100
        /*0222*/ 	.byte	0x05
	.zero		1


	//   ....[20]....
        /*0224*/ 	.word	0x00000b40
        /*0228*/ 	.word	0x000000ff
        /*022c*/ 	.word	0x000000a0
        /*0230*/ 	.short	0x0100
        /*0232*/ 	.byte	0x06
	.zero		1


	//   ....[21]....
        /*0234*/ 	.word	0x00000b50
        /*0238*/ 	.word	0x000000ff
        /*023c*/ 	.word	0x000000c0
        /*0240*/ 	.short	0x0100
        /*0242*/ 	.byte	0x06
	.zero		1


	//   ....[22]....
        /*0244*/ 	.word	0x00000b60
        /*0248*/ 	.word	0x000000ff
        /*024c*/ 	.word	0x000000a8
        /*0250*/ 	.short	0x0100
        /*0252*/ 	.byte	0x06
	.zero		1


	//   ....[23]....
        /*0254*/ 	.word	0x00000b70
        /*0258*/ 	.word	0x000000ff
        /*025c*/ 	.word	0x000000c8
        /*0260*/ 	.short	0x0100
        /*0262*/ 	.byte	0x06
	.zero		1


	//   ....[24]....
        /*0264*/ 	.word	0x00000b80
        /*0268*/ 	.word	0x000000ff
        /*026c*/ 	.word	0x000000b0
        /*0270*/ 	.short	0x0100
        /*0272*/ 	.byte	0x06
	.zero		1


	//   ....[25]....
        /*0274*/ 	.word	0x00000b90
        /*0278*/ 	.word	0x000000ff
        /*027c*/ 	.word	0x000000d0
        /*0280*/ 	.short	0x0100
        /*0282*/ 	.byte	0x06
	.zero		1


	//   ....[26]....
        /*0284*/ 	.word	0x00000ba0
        /*0288*/ 	.word	0x000000ff
        /*028c*/ 	.word	0x000000b8
        /*0290*/ 	.short	0x0100
        /*0292*/ 	.byte	0x06
	.zero		1


	//   ....[27]....
        /*0294*/ 	.word	0x00000bb0
        /*0298*/ 	.word	0x000000ff
        /*029c*/ 	.word	0x000000d8
        /*02a0*/ 	.short	0x0100
        /*02a2*/ 	.byte	0x06
	.zero		1


	//   ....[28]....
        /*02a4*/ 	.word	0x00000ca0
        /*02a8*/ 	.word	0x000000ff
        /*02ac*/ 	.word	0x000000e0
        /*02b0*/ 	.short	0x0100
        /*02b2*/ 	.byte	0x05
	.zero		1


	//   ....[29]....
        /*02b4*/ 	.word	0x00000cb0
        /*02b8*/ 	.word	0x000000ff
        /*02bc*/ 	.word	0x000000f0
        /*02c0*/ 	.short	0x0100
        /*02c2*/ 	.byte	0x05
	.zero		1


	//   ....[30]....
        /*02c4*/ 	.word	0x00000cc0
        /*02c8*/ 	.word	0x000000ff
        /*02cc*/ 	.word	0x000000e8
        /*02d0*/ 	.short	0x0100
        /*02d2*/ 	.byte	0x05
	.zero		1


	//   ....[31]....
        /*02d4*/ 	.word	0x00000cd0
        /*02d8*/ 	.word	0x000000ff
        /*02dc*/ 	.word	0x000000f8
        /*02e0*/ 	.short	0x0100
        /*02e2*/ 	.byte	0x05
	.zero		1


	//   ....[32]....
        /*02e4*/ 	.word	0x000015a0
        /*02e8*/ 	.word	0x00000003
        /*02ec*/ 	.word	0x000000f0
        /*02f0*/ 	.short	0x010a
        /*02f2*/ 	.byte	0xff
	.zero		1


	//   ....[33]....
        /*02f4*/ 	.word	0x000015d0
        /*02f8*/ 	.word	0x00000003
        /*02fc*/ 	.word	0x000000e0
        /*0300*/ 	.short	0x0101
        /*0302*/ 	.byte	0xff
	.zero		1


	//   ....[34]....
        /*0304*/ 	.word	0x000016a0
        /*0308*/ 	.word	0x000000ff
        /*030c*/ 	.word	0x00000030
        /*0310*/ 	.short	0x010a
        /*0312*/ 	.byte	0x08
	.zero		1


	//   ....[35]....
        /*0314*/ 	.word	0x00001740
        /*0318*/ 	.word	0x000000ff
        /*031c*/ 	.word	0x00000030
        /*0320*/ 	.short	0x010a
        /*0322*/ 	.byte	0x21
	.zero		1


	//   ....[36]....
        /*0324*/ 	.word	0x00001890
        /*0328*/ 	.word	0x000000ff
        /*032c*/ 	.word	0x00000030
        /*0330*/ 	.short	0x010a
        /*0332*/ 	.byte	0x08
	.zero		1


	//   ....[37]....
        /*0334*/ 	.word	0x000019a0
        /*0338*/ 	.word	0x000000ff
        /*033c*/ 	.word	0x00000078
        /*0340*/ 	.short	0x0101
        /*0342*/ 	.byte	0x04
	.zero		1


	//   ....[38]....
        /*0344*/ 	.word	0x000019c0
        /*0348*/ 	.word	0x000000ff
        /*034c*/ 	.word	0x00000030
        /*0350*/ 	.short	0x010a
        /*0352*/ 	.byte	0x08
	.zero		1


	//   ....[39]....
        /*0354*/ 	.word	0x00001a40
        /*0358*/ 	.word	0x000000ff
        /*035c*/ 	.word	0x00000030
        /*0360*/ 	.short	0x010a
        /*0362*/ 	.byte	0x11
	.zero		1


	//   ....[40]....
        /*0364*/ 	.word	0x00001b90
        /*0368*/ 	.word	0x000000ff
        /*036c*/ 	.word	0x00000030
        /*0370*/ 	.short	0x010a
        /*0372*/ 	.byte	0x08
	.zero		1


	//   ....[41]....
        /*0374*/ 	.word	0x00001cd0
        /*0378*/ 	.word	0x00000002
        /*037c*/ 	.word	0x00000080
        /*0380*/ 	.short	0x010a
        /*0382*/ 	.byte	0xff
	.zero		1


	//   ....[42]....
        /*0384*/ 	.word	0x00001d90
        /*0388*/ 	.word	0x00000002
        /*038c*/ 	.word	0x00000000
        /*0390*/ 	.short	0x0101
        /*0392*/ 	.byte	0xff
	.zero		1


	//   ....[43]....
        /*0394*/ 	.word	0x000022f0
        /*0398*/ 	.word	0x000000ff
        /*039c*/ 	.word	0x00000000
        /*03a0*/ 	.short	0x010a
        /*03a2*/ 	.byte	0x05
	.zero		1


	//   ....[44]....
        /*03a4*/ 	.word	0x00002380
        /*03a8*/ 	.word	0x000000ff
        /*03ac*/ 	.word	0x00000000
        /*03b0*/ 	.short	0x010a
        /*03b2*/ 	.byte	0x05
	.zero		1


	//   ....[45]....
        /*03b4*/ 	.word	0x00002410
        /*03b8*/ 	.word	0x000000ff
        /*03bc*/ 	.word	0x00000000
        /*03c0*/ 	.short	0x010a
        /*03c2*/ 	.byte	0x05
	.zero		1


	//   ....[46]....
        /*03c4*/ 	.word	0x000024a0
        /*03c8*/ 	.word	0x000000ff
        /*03cc*/ 	.word	0x00000000
        /*03d0*/ 	.short	0x010a
        /*03d2*/ 	.byte	0x05
	.zero		1


	//   ....[47]....
        /*03d4*/ 	.word	0x00002530
        /*03d8*/ 	.word	0x000000ff
        /*03dc*/ 	.word	0x00000000
        /*03e0*/ 	.short	0x010a
        /*03e2*/ 	.byte	0x05
	.zero		1


	//   ....[48]....
        /*03e4*/ 	.word	0x000025d0
        /*03e8*/ 	.word	0x00000000
        /*03ec*/ 	.word	0x00000000
        /*03f0*/ 	.short	0x010a
        /*03f2*/ 	.byte	0xff
	.zero		1


	//   ....[49]....
        /*03f4*/ 	.word	0x000026f0
        /*03f8*/ 	.word	0x00000000
        /*03fc*/ 	.word	0x000000e0
        /*0400*/ 	.short	0x010a
        /*0402*/ 	.byte	0xff
	.zero		1


	//   ....[50]....
        /*0404*/ 	.word	0x00002750
        /*0408*/ 	.word	0x00000004
        /*040c*/ 	.word	0x00000000
        /*0410*/ 	.short	0x0101
        /*0412*/ 	.byte	0xff
	.zero		1


	//   ....[51]....
        /*0414*/ 	.word	0x00002770
        /*0418*/ 	.word	0x000000ff
        /*041c*/ 	.word	0x00000090
        /*0420*/ 	.short	0x010a
        /*0422*/ 	.byte	0x05
	.zero		1


	//   ....[52]....
        /*0424*/ 	.word	0x00002890
        /*0428*/ 	.word	0x00000000
        /*042c*/ 	.word	0x00000080
        /*0430*/ 	.short	0x010a
        /*0432*/ 	.byte	0xff
	.zero		1


	//   ....[53]....
        /*0434*/ 	.word	0x000029a0
        /*0438*/ 	.word	0x00000000
        /*043c*/ 	.word	0x00000000
        /*0440*/ 	.short	0x0101
        /*0442*/ 	.byte	0xff
	.zero		1


	//   ....[54]....
        /*0444*/ 	.word	0x00002a30
        /*0448*/ 	.word	0x000000ff
        /*044c*/ 	.word	0x00000090
        /*0450*/ 	.short	0x0106
        /*0452*/ 	.byte	0x05
	.zero		1


	//   ....[55]....
        /*0454*/ 	.word	0x00002a50
        /*0458*/ 	.word	0x000000ff
        /*045c*/ 	.word	0x00000090
        /*0460*/ 	.short	0x010a
        /*0462*/ 	.byte	0x05
	.zero		1


	//   ....[56]....
        /*0464*/ 	.word	0x00002ae0
        /*0468*/ 	.word	0x000000ff
        /*046c*/ 	.word	0x00000090
        /*0470*/ 	.short	0x0106
        /*0472*/ 	.byte	0x04
	.zero		1


	//   ....[57]....
        /*0474*/ 	.word	0x00002b20
        /*0478*/ 	.word	0x00000000
        /*047c*/ 	.word	0x00000090
        /*0480*/ 	.short	0x010a
        /*0482*/ 	.byte	0xff
	.zero		1


	//   ....[58]....
        /*0484*/ 	.word	0x00003060
        /*0488*/ 	.word	0x00000000
        /*048c*/ 	.word	0x00000080
        /*0490*/ 	.short	0x010a
        /*0492*/ 	.byte	0xff
	.zero		1


	//   ....[59]....
        /*0494*/ 	.word	0x00003170
        /*0498*/ 	.word	0x00000003
        /*049c*/ 	.word	0x00000000
        /*04a0*/ 	.short	0x0101
        /*04a2*/ 	.byte	0xff
	.zero		1


	//   ....[60]....
        /*04a4*/ 	.word	0x00003180
        /*04a8*/ 	.word	0x000000ff
        /*04ac*/ 	.word	0x00000000
        /*04b0*/ 	.short	0x010a
        /*04b2*/ 	.byte	0x06
	.zero		1


	//   ....[61]....
        /*04b4*/ 	.word	0x000031a0
        /*04b8*/ 	.word	0x000000ff
        /*04bc*/ 	.word	0x000000c0
        /*04c0*/ 	.short	0x010a
        /*04c2*/ 	.byte	0x07
	.zero		1


	//   ....[62]....
        /*04c4*/ 	.word	0x00003270
        /*04c8*/ 	.word	0x000000ff
        /*04cc*/ 	.word	0x00000000
        /*04d0*/ 	.short	0x010a
        /*04d2*/ 	.byte	0x06
	.zero		1


	//   ....[63]....
        /*04d4*/ 	.word	0x000033a0
        /*04d8*/ 	.word	0x000000ff
        /*04dc*/ 	.word	0x00000000
        /*04e0*/ 	.short	0x010a
        /*04e2*/ 	.byte	0x1a
	.zero		1


	//   ....[64]....
        /*04e4*/ 	.word	0x00003640
        /*04e8*/ 	.word	0x000000ff
        /*04ec*/ 	.word	0x00000000
        /*04f0*/ 	.short	0x010a
        /*04f2*/ 	.byte	0x06
	.zero		1


	//   ....[65]....
        /*04f4*/ 	.word	0x000036d0
        /*04f8*/ 	.word	0x000000ff
        /*04fc*/ 	.word	0x00000000
        /*0500*/ 	.short	0x010a
        /*0502*/ 	.byte	0x06
	.zero		1


	//   ....[66]....
        /*0504*/ 	.word	0x00003760
        /*0508*/ 	.word	0x000000ff
        /*050c*/ 	.word	0x00000000
        /*0510*/ 	.short	0x010a
        /*0512*/ 	.byte	0x06
	.zero		1


	//   ....[67]....
        /*0514*/ 	.word	0x000037f0
        /*0518*/ 	.word	0x000000ff
        /*051c*/ 	.word	0x00000000
        /*0520*/ 	.short	0x010a
        /*0522*/ 	.byte	0x07
	.zero		1


	//   ....[68]....
        /*0524*/ 	.word	0x00003c30
        /*0528*/ 	.word	0x00000000
        /*052c*/ 	.word	0x00000080
        /*0530*/ 	.short	0x010a
        /*0532*/ 	.byte	0xff
	.zero		1


	//   ....[69]....
        /*0534*/ 	.word	0x00003d20
        /*0538*/ 	.word	0x00000000
        /*053c*/ 	.word	0x00000000
        /*0540*/ 	.short	0x0101
        /*0542*/ 	.byte	0xff
	.zero		1


	//   ....[70]....
        /*0544*/ 	.word	0x00004040
        /*0548*/ 	.word	0x000000ff
        /*054c*/ 	.word	0x00000078
        /*0550*/ 	.short	0x010a
        /*0552*/ 	.byte	0x06
	.zero		1


	//   ....[71]....
        /*0554*/ 	.word	0x000041c0
        /*0558*/ 	.word	0x000000ff
        /*055c*/ 	.word	0x00000068
        /*0560*/ 	.short	0x010a
        /*0562*/ 	.byte	0x06
	.zero		1


	//   ....[72]....
        /*0564*/ 	.word	0x000044f0
        /*0568*/ 	.word	0x000000ff
        /*056c*/ 	.word	0x00000060
        /*0570*/ 	.short	0x010b
        /*0572*/ 	.byte	0x06
	.zero		1


	//   ....[73]....
        /*0574*/ 	.word	0x00004510
        /*0578*/ 	.word	0x000000ff
        /*057c*/ 	.word	0x00000000
        /*0580*/ 	.short	0x0101
        /*0582*/ 	.byte	0x25
	.zero		1


	//   ....[74]....
        /*0584*/ 	.word	0x00004550
        /*0588*/ 	.word	0x00000000
        /*058c*/ 	.word	0x00000068
        /*0590*/ 	.short	0x010a
        /*0592*/ 	.byte	0xff
	.zero		1


	//   ....[75]....
        /*0594*/ 	.word	0x00004880
        /*0598*/ 	.word	0x00000000
        /*059c*/ 	.word	0x00000080
        /*05a0*/ 	.short	0x010a
        /*05a2*/ 	.byte	0xff
	.zero		1


	//   ....[76]....
        /*05a4*/ 	.word	0x00004990
        /*05a8*/ 	.word	0x00000000
        /*05ac*/ 	.word	0x00000000
        /*05b0*/ 	.short	0x0101
        /*05b2*/ 	.byte	0xff
	.zero		1


	//   ....[77]....
        /*05b4*/ 	.word	0x00005330
        /*05b8*/ 	.word	0x000000ff
        /*05bc*/ 	.word	0x00000060
        /*05c0*/ 	.short	0x010a
        /*05c2*/ 	.byte	0x2b
	.zero		1


	//   ....[78]....
        /*05c4*/ 	.word	0x00005340
        /*05c8*/ 	.word	0x0000009c
        /*05cc*/ 	.word	0x000000a0
        /*05d0*/ 	.short	0x010a
        /*05d2*/ 	.byte	0xff
	.zero		1


	//   ....[79]....
        /*05d4*/ 	.word	0x000054d0
        /*05d8*/ 	.word	0x000000ff
        /*05dc*/ 	.word	0x00000060
        /*05e0*/ 	.short	0x010a
        /*05e2*/ 	.byte	0x2b
	.zero		1


	//   ....[80]....
        /*05e4*/ 	.word	0x000055d0
        /*05e8*/ 	.word	0x000000ff
        /*05ec*/ 	.word	0x00000000
        /*05f0*/ 	.short	0x0101
        /*05f2*/ 	.byte	0x04
	.zero		1


	//   ....[81]....
        /*05f4*/ 	.word	0x00005630
        /*05f8*/ 	.word	0x0000009c
        /*05fc*/ 	.word	0x000000a0
        /*0600*/ 	.short	0x010a
        /*0602*/ 	.byte	0xff
	.zero		1


	//   ....[82]....
        /*0604*/ 	.word	0x000059f0
        /*0608*/ 	.word	0x000000ff
        /*060c*/ 	.word	0x00000000
        /*0610*/ 	.short	0x0101
        /*0612*/ 	.byte	0x05
	.zero		1


	//   ....[83]....
        /*0614*/ 	.word	0x00006aa0
        /*0618*/ 	.word	0x00000003
        /*061c*/ 	.word	0x000000f0
        /*0620*/ 	.short	0x010a
        /*0622*/ 	.byte	0xff
	.zero		1


	//   ....[84]....
        /*0624*/ 	.word	0x00006b00
        /*0628*/ 	.word	0x00000002
        /*062c*/ 	.word	0x00000030
        /*0630*/ 	.short	0x010a
        /*0632*/ 	.byte	0xff
	.zero		1


	//   ....[85]....
        /*0634*/ 	.word	0x00006b60
        /*0638*/ 	.word	0x00000002
        /*063c*/ 	.word	0x00000030
        /*0640*/ 	.short	0x010a
        /*0642*/ 	.byte	0xff
	.zero		1


	//   ....[86]....
        /*0644*/ 	.word	0x00006bb0
        /*0648*/ 	.word	0x00000002
        /*064c*/ 	.word	0x00000080
        /*0650*/ 	.short	0x010a
        /*0652*/ 	.byte	0xff
	.zero		1


	//   ....[87]....
        /*0654*/ 	.word	0x00006c10
        /*0658*/ 	.word	0x00000000
        /*065c*/ 	.word	0x00000000
        /*0660*/ 	.short	0x010a
        /*0662*/ 	.byte	0xff
	.zero		1


	//   ....[88]....
        /*0664*/ 	.word	0x00006c70
        /*0668*/ 	.word	0x00000000
        /*066c*/ 	.word	0x00000000
        /*0670*/ 	.short	0x010a
        /*0672*/ 	.byte	0xff
	.zero		1


	//   ....[89]....
        /*0674*/ 	.word	0x00006cd0
        /*0678*/ 	.word	0x00000000
        /*067c*/ 	.word	0x00000000
        /*0680*/ 	.short	0x010a
        /*0682*/ 	.byte	0xff
	.zero		1


	//   ....[90]....
        /*0684*/ 	.word	0x00006d30
        /*0688*/ 	.word	0x00000000
        /*068c*/ 	.word	0x00000000
        /*0690*/ 	.short	0x010a
        /*0692*/ 	.byte	0xff
	.zero		1


	//   ....[91]....
        /*0694*/ 	.word	0x00006d90
        /*0698*/ 	.word	0x00000000
        /*069c*/ 	.word	0x00000000
        /*06a0*/ 	.short	0x010a
        /*06a2*/ 	.byte	0xff
	.zero		1


	//   ....[92]....
        /*06a4*/ 	.word	0x00006de0
        /*06a8*/ 	.word	0x00000000
        /*06ac*/ 	.word	0x000000e0
        /*06b0*/ 	.short	0x010a
        /*06b2*/ 	.byte	0xff
	.zero		1


	//   ....[93]....
        /*06b4*/ 	.word	0x00006e40
        /*06b8*/ 	.word	0x00000000
        /*06bc*/ 	.word	0x00000090
        /*06c0*/ 	.short	0x010a
        /*06c2*/ 	.byte	0xff
	.zero		1


	//   ....[94]....
        /*06c4*/ 	.word	0x00006e90
        /*06c8*/ 	.word	0x00000000
        /*06cc*/ 	.word	0x00000080
        /*06d0*/ 	.short	0x010a
        /*06d2*/ 	.byte	0xff
	.zero		1


	//   ....[95]....
        /*06d4*/ 	.word	0x00006ef0
        /*06d8*/ 	.word	0x00000000
        /*06dc*/ 	.word	0x00000090
        /*06e0*/ 	.short	0x010a
        /*06e2*/ 	.byte	0xff
	.zero		1


	//   ....[96]....
        /*06e4*/ 	.word	0x00006f40
        /*06e8*/ 	.word	0x00000000
        /*06ec*/ 	.word	0x00000080
        /*06f0*/ 	.short	0x010a
        /*06f2*/ 	.byte	0xff
	.zero		1


	//   ....[97]....
        /*06f4*/ 	.word	0x00006fa0
        /*06f8*/ 	.word	0x00000003
        /*06fc*/ 	.word	0x000000c0
        /*0700*/ 	.short	0x010a
        /*0702*/ 	.byte	0xff
	.zero		1


	//   ....[98]....
        /*0704*/ 	.word	0x00007000
        /*0708*/ 	.word	0x00000000
        /*070c*/ 	.word	0x00000000
        /*0710*/ 	.short	0x010a
        /*0712*/ 	.byte	0xff
	.zero		1


	//   ....[99]....
        /*0714*/ 	.word	0x00007060
        /*0718*/ 	.word	0x00000000
        /*071c*/ 	.word	0x00000000
        /*0720*/ 	.short	0x010a
        /*0722*/ 	.byte	0xff
	.zero		1


	//   ....[100]....
        /*0724*/ 	.word	0x000070c0
        /*0728*/ 	.word	0x00000000
        /*072c*/ 	.word	0x00000000
        /*0730*/ 	.short	0x010a
        /*0732*/ 	.byte	0xff
	.zero		1


	//   ....[101]....
        /*0734*/ 	.word	0x00007120
        /*0738*/ 	.word	0x00000000
        /*073c*/ 	.word	0x00000000
        /*0740*/ 	.short	0x010a
        /*0742*/ 	.byte	0xff
	.zero		1


	//   ....[102]....
        /*0744*/ 	.word	0x00007180
        /*0748*/ 	.word	0x00000000
        /*074c*/ 	.word	0x00000000
        /*0750*/ 	.short	0x010a
        /*0752*/ 	.byte	0xff
	.zero		1


	//   ....[103]....
        /*0754*/ 	.word	0x000071d0
        /*0758*/ 	.word	0x00000000
        /*075c*/ 	.word	0x00000080
        /*0760*/ 	.short	0x010a
        /*0762*/ 	.byte	0xff
	.zero		1


	//   ....[104]....
        /*0764*/ 	.word	0x00007230
        /*0768*/ 	.word	0x00000000
        /*076c*/ 	.word	0x00000078
        /*0770*/ 	.short	0x010a
        /*0772*/ 	.byte	0xff
	.zero		1


	//   ....[105]....
        /*0774*/ 	.word	0x00007290
        /*0778*/ 	.word	0x00000003
        /*077c*/ 	.word	0x00000068
        /*0780*/ 	.short	0x010a
        /*0782*/ 	.byte	0xff
	.zero		1


	//   ....[106]....
        /*0784*/ 	.word	0x000072e0
        /*0788*/ 	.word	0x00000000
        /*078c*/ 	.word	0x00000080
        /*0790*/ 	.short	0x010a
        /*0792*/ 	.byte	0xff
	.zero		1


	//   ....[107]....
        /*0794*/ 	.word	0x00007340
        /*0798*/ 	.word	0x00000000
        /*079c*/ 	.word	0x00000060
        /*07a0*/ 	.short	0x010a
        /*07a2*/ 	.byte	0xff
	.zero		1


	//   ....[108]....
        /*07a4*/ 	.word	0x00007390
        /*07a8*/ 	.word	0x0000009c
        /*07ac*/ 	.word	0x000000a0
        /*07b0*/ 	.short	0x010a
        /*07b2*/ 	.byte	0xff
	.zero		1


	//----- nvinfo : EIATTR_NUM_MBARRIERS
	.align		4
.L_47:
        /*07b4*/ 	.byte	0x03, 0x38
        /*07b6*/ 	.short	0x0020


	//----- nvinfo : EIATTR_EXIT_INSTR_OFFSETS
	.align		4
        /*07b8*/ 	.byte	0x04, 0x1c
        /*07ba*/ 	.short	(.L_49 - .L_48)


	//   ....[0]....
.L_48:
        /*07bc*/ 	.word	0x00002600


	//   ....[1]....
        /*07c0*/ 	.word	0x00002af0


	//   ....[2]....
        /*07c4*/ 	.word	0x00002b50


	//   ....[3]....
        /*07c8*/ 	.word	0x00003a50


	//   ....[4]....
        /*07cc*/ 	.word	0x00004580


	//   ....[5]....
        /*07d0*/ 	.word	0x000045c0


	//   ....[6]....
        /*07d4*/ 	.word	0x00006a90


	//----- nvinfo : EIATTR_MAX_THREADS
	.align		4
.L_49:
        /*07d8*/ 	.byte	0x04, 0x05
        /*07da*/ 	.short	(.L_51 - .L_50)
.L_50:
        /*07dc*/ 	.word	0x00000100
        /*07e0*/ 	.word	0x00000001
        /*07e4*/ 	.word	0x00000001


	//----- nvinfo : EIATTR_CRS_STACK_SIZE
	.align		4
.L_51:
        /*07e8*/ 	.byte	0x04, 0x1e
        /*07ea*/ 	.short	(.L_53 - .L_52)
.L_52:
        /*07ec*/ 	.word	0x00000000


	//----- nvinfo : EIATTR_CBANK_PARAM_SIZE
	.align		4
.L_53:
        /*07f0*/ 	.byte	0x03, 0x19
        /*07f2*/ 	.short	0x0800


	//----- nvinfo : EIATTR_PARAM_CBANK
	.align		4
        /*07f4*/ 	.byte	0x04, 0x0a
        /*07f6*/ 	.short	(.L_55 - .L_54)
	.align		4
.L_54:
        /*07f8*/ 	.word	index@(.nv.constant0._ZN7cutlass13device_kernelINS_4gemm6kernel13GemmUniversalIN4cute5tupleIJiiiiEEENS1_10collective13CollectiveMmaINS1_35MainloopSm100TmaUmmaWarpSpecializedILi6ELi2ELi4ENS5_IJNS4_1CILi1EEESB_SB_EEEEENS5_IJNSA_ILi128EEENSA_ILi64EEESE_EEENS_12float_e4m3_tENS5_IJlSB_lEEESH_SI_NS4_8TiledMMAINS4_8MMA_AtomIJNS4_10MMA_TraitsINS4_19SM100_MMA_F8F6F4_SSEJSH_SH_fSE_SF_NS4_17integral_constantINS4_4UMMA5MajorELSP_0EEESQ_NSN_INSO_7ScaleInELSR_0EEESS_EEEEEENS4_6LayoutISC_NS5_IJNSA_ILi0EEESW_SW_EEEEENS5_IJNS4_10UnderscoreESZ_SZ_EEEEENS4_13SM90_TMA_LOADENS4_14ComposedLayoutINS4_7SwizzleILi3ELi4ELi3EEENS4_18smem_ptr_flag_bitsILi8EEENSV_INS5_IJNSA_ILi8EEESE_EEENS5_IJSE_SB_EEEEEEEvNS4_8identityES12_S1C_vS1D_EENS_8epilogue10collective18CollectiveEpilogueINS1F_23Sm100TmaWarpSpecializedILi1ELi1ELi64ELb0ELb0EEEJSG_NS5_IJNSV_ISE_SB_EENSV_ISF_SB_EEEEESH_SI_SH_SI_NS1F_6fusion15FusionCallbacksIS1J_NS1N_17LinearCombinationISH_fSH_fLNS_15FloatRoundStyleE2EEESG_S1M_JEEENS4_5SM1004TMEM4LOAD26SM100_TMEM_LOAD_32dp32b64xES12_NS13_INS14_ILi2ELi4ELi3EEES17_NSV_INS5_IJS18_SF_EEENS5_IJSF_SB_EEEEEEENS4_39AutoVectorizingCopyWithAssumedAlignmentILi128EEENS4_14SM90_TMA_STOREES21_S23_S23_EEEvvEEEEvNT_6ParamsE)
        /*07fc*/ 	.short	0x0380
        /*07fe*/ 	.short	0x0800


	//----- nvinfo : EIATTR_SW_WAR
	.align		4
.L_55:
        /*0800*/ 	.byte	0x04, 0x36
        /*0802*/ 	.short	(.L_57 - .L_56)
.L_56:
        /*0804*/ 	.word	0x00000008
.L_57:


//--------------------- .nv.callgraph             --------------------------
	.section	.nv.callgraph,"",@"SHT_CUDA_CALLGRAPH"
	.align	4
	.sectionentsize	8
	.align		4
        /*0000*/ 	.word	0x00000000
	.align		4
        /*0004*/ 	.word	0xffffffff
	.align		4
        /*0008*/ 	.word	index@(_ZN7cutlass13device_kernelINS_4gemm6kernel13GemmUniversalIN4cute5tupleIJiiiiEEENS1_10collective13CollectiveMmaINS1_35MainloopSm100TmaUmmaWarpSpecializedILi6ELi2ELi4ENS5_IJNS4_1CILi1EEESB_SB_EEEEENS5_IJNSA_ILi128EEENSA_ILi64EEESE_EEENS_12float_e4m3_tENS5_IJlSB_lEEESH_SI_NS4_8TiledMMAINS4_8MMA_AtomIJNS4_10MMA_TraitsINS4_19SM100_MMA_F8F6F4_SSEJSH_SH_fSE_SF_NS4_17integral_constantINS4_4UMMA5MajorELSP_0EEESQ_NSN_INSO_7ScaleInELSR_0EEESS_EEEEEENS4_6LayoutISC_NS5_IJNSA_ILi0EEESW_SW_EEEEENS5_IJNS4_10UnderscoreESZ_SZ_EEEEENS4_13SM90_TMA_LOADENS4_14ComposedLayoutINS4_7SwizzleILi3ELi4ELi3EEENS4_18smem_ptr_flag_bitsILi8EEENSV_INS5_IJNSA_ILi8EEESE_EEENS5_IJSE_SB_EEEEEEEvNS4_8identityES12_S1C_vS1D_EENS_8epilogue10collective18CollectiveEpilogueINS1F_23Sm100TmaWarpSpecializedILi1ELi1ELi64ELb0ELb0EEEJSG_NS5_IJNSV_ISE_SB_EENSV_ISF_SB_EEEEESH_SI_SH_SI_NS1F_6fusion15FusionCallbacksIS1J_NS1N_17LinearCombinationISH_fSH_fLNS_15FloatRoundStyleE2EEESG_S1M_JEEENS4_5SM1004TMEM4LOAD26SM100_TMEM_LOAD_32dp32b64xES12_NS13_INS14_ILi2ELi4ELi3EEES17_NSV_INS5_IJS18_SF_EEENS5_IJSF_SB_EEEEEEENS4_39AutoVectorizingCopyWithAssumedAlignmentILi128EEENS4_14SM90_TMA_STOREES21_S23_S23_EEEvvEEEEvNT_6ParamsE)
	.align		4
        /*000c*/ 	.word	index@(__assertfail)
	.align		4
        /*0010*/ 	.word	0x00000000
	.align		4
        /*0014*/ 	.word	0xfffffffe
	.align		4
        /*0018*/ 	.word	0x00000000
	.align		4
        /*001c*/ 	.word	0xfffffffd
	.align		4
        /*0020*/ 	.word	0x00000000
	.align		4
        /*0024*/ 	.word	0xfffffffc


//--------------------- .nv.constant4             --------------------------
	.section	.nv.constant4,"a",@progbits
	.align	8
	.align		8
.nv.constant4:
        /*0000*/ 	.dword	__assertfail
	.align		8
        /*0008*/ 	.dword	__unnamed_1
	.align		8
        /*0010*/ 	.dword	__unnamed_2
	.align		8
        /*0018*/ 	.dword	_ZN40_INTERNAL_ecfb58b5_4_k_cu_31453120_333944cuda3std3__45__cpo5beginE
	.align		8
        /*0020*/ 	.dword	_ZN40_INTERNAL_ecfb58b5_4_k_cu_31453120_333944cuda3std3__45__cpo3endE
	.align		8
        /*0028*/ 	.dword	_ZN40_INTERNAL_ecfb58b5_4_k_cu_31453120_333944cuda3std3__45__cpo6cbeginE
	.align		8
        /*0030*/ 	.dword	_ZN40_INTERNAL_ecfb58b5_4_k_cu_31453120_333944cuda3std3__45__cpo4cendE
	.align		8
        /*0038*/ 	.dword	_ZN40_INTERNAL_ecfb58b5_4_k_cu_31453120_333944cuda3std3__442_GLOBAL__N__ecfb58b5_4_k_cu_31453120_333946ignoreE
	.align		8
        /*0040*/ 	.dword	_ZN40_INTERNAL_ecfb58b5_4_k_cu_31453120_333944cuda3std3__419piecewise_constructE
	.align		8
        /*0048*/ 	.dword	_ZN40_INTERNAL_ecfb58b5_4_k_cu_31453120_333944cuda3std3__48in_placeE
	.align		8
        /*0050*/ 	.dword	_ZN40_INTERNAL_ecfb58b5_4_k_cu_31453120_333944cuda3std6ranges3__45__cpo4swapE
	.align		8
        /*0058*/ 	.dword	_ZN40_INTERNAL_ecfb58b5_4_k_cu_31453120_333944cuda3std6ranges3__45__cpo9iter_moveE
	.align		8
        /*0060*/ 	.dword	_ZN40_INTERNAL_ecfb58b5_4_k_cu_31453120_333944cute7productE
	.align		8
        /*0068*/ 	.dword	_ZN40_INTERNAL_ecfb58b5_4_k_cu_31453120_333944cute1_E
	.align		8
        /*0070*/ 	.dword	$str$25
	.align		8
        /*0078*/ 	.dword	$str$26
	.align		8
        /*0080*/ 	.dword	$str$27
	.align		8
        /*0088*/ 	.dword	$str$28


//--------------------- .text._ZN7cutlass13device_kernelINS_4gemm6kernel13GemmUniversalIN4cute5tupleIJiiiiEEENS1_10collective13CollectiveMmaINS1_35MainloopSm100TmaUmmaWarpSpecializedILi6ELi2ELi4ENS5_IJNS4_1CILi1EEESB_SB_EEEEENS5_IJNSA_ILi128EEENSA_ILi64EEESE_EEENS_12float_e4m3_tENS5_IJlSB_lEEESH_SI_NS4_8TiledMMAINS4_8MMA_AtomIJNS4_10MMA_TraitsINS4_19SM100_MMA_F8F6F4_SSEJSH_SH_fSE_SF_NS4_17integral_constantINS4_4UMMA5MajorELSP_0EEESQ_NSN_INSO_7ScaleInELSR_0EEESS_EEEEEENS4_6LayoutISC_NS5_IJNSA_ILi0EEESW_SW_EEEEENS5_IJNS4_10UnderscoreESZ_SZ_EEEEENS4_13SM90_TMA_LOADENS4_14ComposedLayoutINS4_7SwizzleILi3ELi4ELi3EEENS4_18smem_ptr_flag_bitsILi8EEENSV_INS5_IJNSA_ILi8EEESE_EEENS5_IJSE_SB_EEEEEEEvNS4_8identityES12_S1C_vS1D_EENS_8epilogue10collective18CollectiveEpilogueINS1F_23Sm100TmaWarpSpecializedILi1ELi1ELi64ELb0ELb0EEEJSG_NS5_IJNSV_ISE_SB_EENSV_ISF_SB_EEEEESH_SI_SH_SI_NS1F_6fusion15FusionCallbacksIS1J_NS1N_17LinearCombinationISH_fSH_fLNS_15FloatRoundStyleE2EEESG_S1M_JEEENS4_5SM1004TMEM4LOAD26SM100_TMEM_LOAD_32dp32b64xES12_NS13_INS14_ILi2ELi4ELi3EEES17_NSV_INS5_IJS18_SF_EEENS5_IJSF_SB_EEEEEEENS4_39AutoVectorizingCopyWithAssumedAlignmentILi128EEENS4_14SM90_TMA_STOREES21_S23_S23_EEEvvEEEEvNT_6ParamsE --------------------------
	.section	.text._ZN7cutlass13device_kernelINS_4gemm6kernel13GemmUniversalIN4cute5tupleIJiiiiEEENS1_10collective13CollectiveMmaINS1_35MainloopSm100TmaUmmaWarpSpecializedILi6ELi2ELi4ENS5_IJNS4_1CILi1EEESB_SB_EEEEENS5_IJNSA_ILi128EEENSA_ILi64EEESE_EEENS_12float_e4m3_tENS5_IJlSB_lEEESH_SI_NS4_8TiledMMAINS4_8MMA_AtomIJNS4_10MMA_TraitsINS4_19SM100_MMA_F8F6F4_SSEJSH_SH_fSE_SF_NS4_17integral_constantINS4_4UMMA5MajorELSP_0EEESQ_NSN_INSO_7ScaleInELSR_0EEESS_EEEEEENS4_6LayoutISC_NS5_IJNSA_ILi0EEESW_SW_EEEEENS5_IJNS4_10UnderscoreESZ_SZ_EEEEENS4_13SM90_TMA_LOADENS4_14ComposedLayoutINS4_7SwizzleILi3ELi4ELi3EEENS4_18smem_ptr_flag_bitsILi8EEENSV_INS5_IJNSA_ILi8EEESE_EEENS5_IJSE_SB_EEEEEEEvNS4_8identityES12_S1C_vS1D_EENS_8epilogue10collective18CollectiveEpilogueINS1F_23Sm100TmaWarpSpecializedILi1ELi1ELi64ELb0ELb0EEEJSG_NS5_IJNSV_ISE_SB_EENSV_ISF_SB_EEEEESH_SI_SH_SI_NS1F_6fusion15FusionCallbacksIS1J_NS1N_17LinearCombinationISH_fSH_fLNS_15FloatRoundStyleE2EEESG_S1M_JEEENS4_5SM1004TMEM4LOAD26SM100_TMEM_LOAD_32dp32b64xES12_NS13_INS14_ILi2ELi4ELi3EEES17_NSV_INS5_IJS18_SF_EEENS5_IJSF_SB_EEEEEEENS4_39AutoVectorizingCopyWithAssumedAlignmentILi128EEENS4_14SM90_TMA_STOREES21_S23_S23_EEEvvEEEEvNT_6ParamsE,"ax",@progbits
	.align	128
.text._ZN7cutlass13device_kernelINS_4gemm6kernel13GemmUniversalIN4cute5tupleIJiiiiEEENS1_10collective13CollectiveMmaINS1_35MainloopSm100TmaUmmaWarpSpecializedILi6ELi2ELi4ENS5_IJNS4_1CILi1EEESB_SB_EEEEENS5_IJNSA_ILi128EEENSA_ILi64EEESE_EEENS_12float_e4m3_tENS5_IJlSB_lEEESH_SI_NS4_8TiledMMAINS4_8MMA_AtomIJNS4_10MMA_TraitsINS4_19SM100_MMA_F8F6F4_SSEJSH_SH_fSE_SF_NS4_17integral_constantINS4_4UMMA5MajorELSP_0EEESQ_NSN_INSO_7ScaleInELSR_0EEESS_EEEEEENS4_6LayoutISC_NS5_IJNSA_ILi0EEESW_SW_EEEEENS5_IJNS4_10UnderscoreESZ_SZ_EEEEENS4_13SM90_TMA_LOADENS4_14ComposedLayoutINS4_7SwizzleILi3ELi4ELi3EEENS4_18smem_ptr_flag_bitsILi8EEENSV_INS5_IJNSA_ILi8EEESE_EEENS5_IJSE_SB_EEEEEEEvNS4_8identityES12_S1C_vS1D_EENS_8epilogue10collective18CollectiveEpilogueINS1F_23Sm100TmaWarpSpecializedILi1ELi1ELi64ELb0ELb0EEEJSG_NS5_IJNSV_ISE_SB_EENSV_ISF_SB_EEEEESH_SI_SH_SI_NS1F_6fusion15FusionCallbacksIS1J_NS1N_17LinearCombinationISH_fSH_fLNS_15FloatRoundStyleE2EEESG_S1M_JEEENS4_5SM1004TMEM4LOAD26SM100_TMEM_LOAD_32dp32b64xES12_NS13_INS14_ILi2ELi4ELi3EEES17_NSV_INS5_IJS18_SF_EEENS5_IJSF_SB_EEEEEEENS4_39AutoVectorizingCopyWithAssumedAlignmentILi128EEENS4_14SM90_TMA_STOREES21_S23_S23_EEEvvEEEEvNT_6ParamsE:
        .type           _ZN7cutlass13device_kernelINS_4gemm6kernel13GemmUniversalIN4cute5tupleIJiiiiEEENS1_10collective13CollectiveMmaINS1_35MainloopSm100TmaUmmaWarpSpecializedILi6ELi2ELi4ENS5_IJNS4_1CILi1EEESB_SB_EEEEENS5_IJNSA_ILi128EEENSA_ILi64EEESE_EEENS_12float_e4m3_tENS5_IJlSB_lEEESH_SI_NS4_8TiledMMAINS4_8MMA_AtomIJNS4_10MMA_TraitsINS4_19SM100_MMA_F8F6F4_SSEJSH_SH_fSE_SF_NS4_17integral_constantINS4_4UMMA5MajorELSP_0EEESQ_NSN_INSO_7ScaleInELSR_0EEESS_EEEEEENS4_6LayoutISC_NS5_IJNSA_ILi0EEESW_SW_EEEEENS5_IJNS4_10UnderscoreESZ_SZ_EEEEENS4_13SM90_TMA_LOADENS4_14ComposedLayoutINS4_7SwizzleILi3ELi4ELi3EEENS4_18smem_ptr_flag_bitsILi8EEENSV_INS5_IJNSA_ILi8EEESE_EEENS5_IJSE_SB_EEEEEEEvNS4_8identityES12_S1C_vS1D_EENS_8epilogue10collective18CollectiveEpilogueINS1F_23Sm100TmaWarpSpecializedILi1ELi1ELi64ELb0ELb0EEEJSG_NS5_IJNSV_ISE_SB_EENSV_ISF_SB_EEEEESH_SI_SH_SI_NS1F_6fusion15FusionCallbacksIS1J_NS1N_17LinearCombinationISH_fSH_fLNS_15FloatRoundStyleE2EEESG_S1M_JEEENS4_5SM1004TMEM4LOAD26SM100_TMEM_LOAD_32dp32b64xES12_NS13_INS14_ILi2ELi4ELi3EEES17_NSV_INS5_IJS18_SF_EEENS5_IJSF_SB_EEEEEEENS4_39AutoVectorizingCopyWithAssumedAlignmentILi128EEENS4_14SM90_TMA_STOREES21_S23_S23_EEEvvEEEEvNT_6ParamsE,@function
        .size           _ZN7cutlass13device_kernelINS_4gemm6kernel13GemmUniversalIN4cute5tupleIJiiiiEEENS1_10collective13CollectiveMmaINS1_35MainloopSm100TmaUmmaWarpSpecializedILi6ELi2ELi4ENS5_IJNS4_1CILi1EEESB_SB_EEEEENS5_IJNSA_ILi128EEENSA_ILi64EEESE_EEENS_12float_e4m3_tENS5_IJlSB_lEEESH_SI_NS4_8TiledMMAINS4_8MMA_AtomIJNS4_10MMA_TraitsINS4_19SM100_MMA_F8F6F4_SSEJSH_SH_fSE_SF_NS4_17integral_constantINS4_4UMMA5MajorELSP_0EEESQ_NSN_INSO_7ScaleInELSR_0EEESS_EEEEEENS4_6LayoutISC_NS5_IJNSA_ILi0EEESW_SW_EEEEENS5_IJNS4_10UnderscoreESZ_SZ_EEEEENS4_13SM90_TMA_LOADENS4_14ComposedLayoutINS4_7SwizzleILi3ELi4ELi3EEENS4_18smem_ptr_flag_bitsILi8EEENSV_INS5_IJNSA_ILi8EEESE_EEENS5_IJSE_SB_EEEEEEEvNS4_8identityES12_S1C_vS1D_EENS_8epilogue10collective18CollectiveEpilogueINS1F_23Sm100TmaWarpSpecializedILi1ELi1ELi64ELb0ELb0EEEJSG_NS5_IJNSV_ISE_SB_EENSV_ISF_SB_EEEEESH_SI_SH_SI_NS1F_6fusion15FusionCallbacksIS1J_NS1N_17LinearCombinationISH_fSH_fLNS_15FloatRoundStyleE2EEESG_S1M_JEEENS4_5SM1004TMEM4LOAD26SM100_TMEM_LOAD_32dp32b64xES12_NS13_INS14_ILi2ELi4ELi3EEES17_NSV_INS5_IJS18_SF_EEENS5_IJSF_SB_EEEEEEENS4_39AutoVectorizingCopyWithAssumedAlignmentILi128EEENS4_14SM90_TMA_STOREES21_S23_S23_EEEvvEEEEvNT_6ParamsE,(.L_x_134 - _ZN7cutlass13device_kernelINS_4gemm6kernel13GemmUniversalIN4cute5tupleIJiiiiEEENS1_10collective13CollectiveMmaINS1_35MainloopSm100TmaUmmaWarpSpecializedILi6ELi2ELi4ENS5_IJNS4_1CILi1EEESB_SB_EEEEENS5_IJNSA_ILi128EEENSA_ILi64EEESE_EEENS_12float_e4m3_tENS5_IJlSB_lEEESH_SI_NS4_8TiledMMAINS4_8MMA_AtomIJNS4_10MMA_TraitsINS4_19SM100_MMA_F8F6F4_SSEJSH_SH_fSE_SF_NS4_17integral_constantINS4_4UMMA5MajorELSP_0EEESQ_NSN_INSO_7ScaleInELSR_0EEESS_EEEEEENS4_6LayoutISC_NS5_IJNSA_ILi0EEESW_SW_EEEEENS5_IJNS4_10UnderscoreESZ_SZ_EEEEENS4_13SM90_TMA_LOADENS4_14ComposedLayoutINS4_7SwizzleILi3ELi4ELi3EEENS4_18smem_ptr_flag_bitsILi8EEENSV_INS5_IJNSA_ILi8EEESE_EEENS5_IJSE_SB_EEEEEEEvNS4_8identityES12_S1C_vS1D_EENS_8epilogue10collective18CollectiveEpilogueINS1F_23Sm100TmaWarpSpecializedILi1ELi1ELi64ELb0ELb0EEEJSG_NS5_IJNSV_ISE_SB_EENSV_ISF_SB_EEEEESH_SI_SH_SI_NS1F_6fusion15FusionCallbacksIS1J_NS1N_17LinearCombinationISH_fSH_fLNS_15FloatRoundStyleE2EEESG_S1M_JEEENS4_5SM1004TMEM4LOAD26SM100_TMEM_LOAD_32dp32b64xES12_NS13_INS14_ILi2ELi4ELi3EEES17_NSV_INS5_IJS18_SF_EEENS5_IJSF_SB_EEEEEEENS4_39AutoVectorizingCopyWithAssumedAlignmentILi128EEENS4_14SM90_TMA_STOREES21_S23_S23_EEEvvEEEEvNT_6ParamsE)
        .other          _ZN7cutlass13device_kernelINS_4gemm6kernel13GemmUniversalIN4cute5tupleIJiiiiEEENS1_10collective13CollectiveMmaINS1_35MainloopSm100TmaUmmaWarpSpecializedILi6ELi2ELi4ENS5_IJNS4_1CILi1EEESB_SB_EEEEENS5_IJNSA_ILi128EEENSA_ILi64EEESE_EEENS_12float_e4m3_tENS5_IJlSB_lEEESH_SI_NS4_8TiledMMAINS4_8MMA_AtomIJNS4_10MMA_TraitsINS4_19SM100_MMA_F8F6F4_SSEJSH_SH_fSE_SF_NS4_17integral_constantINS4_4UMMA5MajorELSP_0EEESQ_NSN_INSO_7ScaleInELSR_0EEESS_EEEEEENS4_6LayoutISC_NS5_IJNSA_ILi0EEESW_SW_EEEEENS5_IJNS4_10UnderscoreESZ_SZ_EEEEENS4_13SM90_TMA_LOADENS4_14ComposedLayoutINS4_7SwizzleILi3ELi4ELi3EEENS4_18smem_ptr_flag_bitsILi8EEENSV_INS5_IJNSA_ILi8EEESE_EEENS5_IJSE_SB_EEEEEEEvNS4_8identityES12_S1C_vS1D_EENS_8epilogue10collective18CollectiveEpilogueINS1F_23Sm100TmaWarpSpecializedILi1ELi1ELi64ELb0ELb0EEEJSG_NS5_IJNSV_ISE_SB_EENSV_ISF_SB_EEEEESH_SI_SH_SI_NS1F_6fusion15FusionCallbacksIS1J_NS1N_17LinearCombinationISH_fSH_fLNS_15FloatRoundStyleE2EEESG_S1M_JEEENS4_5SM1004TMEM4LOAD26SM100_TMEM_LOAD_32dp32b64xES12_NS13_INS14_ILi2ELi4ELi3EEES17_NSV_INS5_IJS18_SF_EEENS5_IJSF_SB_EEEEEEENS4_39AutoVectorizingCopyWithAssumedAlignmentILi128EEENS4_14SM90_TMA_STOREES21_S23_S23_EEEvvEEEEvNT_6ParamsE,@"STO_CUDA_ENTRY STV_DEFAULT"
_ZN7cutlass13device_kernelINS_4gemm6kernel13GemmUniversalIN4cute5tupleIJiiiiEEENS1_10collective13CollectiveMmaINS1_35MainloopSm100TmaUmmaWarpSpecializedILi6ELi2ELi4ENS5_IJNS4_1CILi1EEESB_SB_EEEEENS5_IJNSA_ILi128EEENSA_ILi64EEESE_EEENS_12float_e4m3_tENS5_IJlSB_lEEESH_SI_NS4_8TiledMMAINS4_8MMA_AtomIJNS4_10MMA_TraitsINS4_19SM100_MMA_F8F6F4_SSEJSH_SH_fSE_SF_NS4_17integral_constantINS4_4UMMA5MajorELSP_0EEESQ_NSN_INSO_7ScaleInELSR_0EEESS_EEEEEENS4_6LayoutISC_NS5_IJNSA_ILi0EEESW_SW_EEEEENS5_IJNS4_10UnderscoreESZ_SZ_EEEEENS4_13SM90_TMA_LOADENS4_14ComposedLayoutINS4_7SwizzleILi3ELi4ELi3EEENS4_18smem_ptr_flag_bitsILi8EEENSV_INS5_IJNSA_ILi8EEESE_EEENS5_IJSE_SB_EEEEEEEvNS4_8identityES12_S1C_vS1D_EENS_8epilogue10collective18CollectiveEpilogueINS1F_23Sm100TmaWarpSpecializedILi1ELi1ELi64ELb0ELb0EEEJSG_NS5_IJNSV_ISE_SB_EENSV_ISF_SB_EEEEESH_SI_SH_SI_NS1F_6fusion15FusionCallbacksIS1J_NS1N_17LinearCombinationISH_fSH_fLNS_15FloatRoundStyleE2EEESG_S1M_JEEENS4_5SM1004TMEM4LOAD26SM100_TMEM_LOAD_32dp32b64xES12_NS13_INS14_ILi2ELi4ELi3EEES17_NSV_INS5_IJS18_SF_EEENS5_IJSF_SB_EEEEEEENS4_39AutoVectorizingCopyWithAssumedAlignmentILi128EEENS4_14SM90_TMA_STOREES21_S23_S23_EEEvvEEEEvNT_6ParamsE:
[----:B------:R-:W1:Y:S01]  /*0000*/  LDC R1, c[0x0][0x37c] ;  /* 0x0000df00ff017b82 */ /* 0x000e620000000800 */
[----:B------:R-:W2:Y:S01]  /*0010*/  S2R R166, SR_TID.X ;  /* 0x0000000000a67919 */ /* 0x000ea20000002100 */
[----:B------:R-:W3:Y:S01]  /*0020*/  LDCU.64 UR4, c[0x0][0x890] ;  /* 0x00011200ff0477ac */ /* 0x000ee20008000a00 */
[----:B------:R-:W-:Y:S02]  /*0030*/  PRMT R164, RZ, 0x7610, R164 ;  /* 0x00007610ffa47816 */ /* 0x000fe400000000a4 */
[----:B------:R-:W-:Y:S01]  /*0040*/  ELECT P5, URZ, PT ;  /* 0x0000000000ff782f */ /* 0x000fe200038a0000 */
[----:B------:R-:W4:Y:S01]  /*0050*/  LDCU.64 UR40, c[0x0][0x358] ;  /* 0x00006b00ff2877ac */ /* 0x000f220008000a00 */
[----:B---3--:R-:W-:-:S04]  /*0060*/  UISETP.NE.U32.AND UP0, UPT, UR4, URZ, UPT ;  /* 0x000000ff0400728c */ /* 0x008fc8000bf05070 */
[----:B------:R-:W-:Y:S01]  /*0070*/  UISETP.NE.AND.EX UP0, UPT, UR5, URZ, UPT, UP0 ;  /* 0x000000ff0500728c */ /* 0x000fe2000bf05300 */
[----:B--2---:R-:W-:-:S05]  /*0080*/  SHF.R.U32.HI R169, RZ, 0x5, R166 ;  /* 0x00000005ffa97819 */ /* 0x004fca00000116a6 */
[----:B------:R-:W2:Y:S02]  /*0090*/  SHFL.IDX PT, R0, R169, RZ, 0x1f ;  /* 0x00001fffa9007589 */ /* 0x000ea400000e0000 */
[----:B--2---:R-:W-:Y:S01]  /*00a0*/  R2UR UR8, R0 ;  /* 0x00000000000872ca */ /* 0x004fe200000e0000 */
[----:B-1--4-:R-:W-:-:S14]  /*00b0*/  BRA.U UP0, `(.L_x_0) ;  /* 0x00000001002c7547 */ /* 0x012fdc000b800000 */
[----:B------:R-:W1:Y:S02]  /*00c0*/  LDCU.64 UR6, c[0x0][0x888] ;  /* 0x00011100ff0677ac */ /* 0x000e640008000a00 */
[----:B-1----:R-:W-:-:S04]  /*00d0*/  UISETP.NE.U32.AND UP0, UPT, UR6, URZ, UPT ;  /* 0x000000ff0600728c */ /* 0x002fc8000bf05070 */
[----:B------:R-:W-:-:S09]  /*00e0*/  UISETP.NE.AND.EX UP0, UPT, UR7, URZ, UPT, UP0 ;  /* 0x000000ff0700728c */ /* 0x000fd2000bf05300 */
[----:B------:R-:W-:Y:S05]  /*00f0*/  BRA.U !UP0, `(.L_x_1) ;  /* 0x0000000108107547 */ /* 0x000fea000b800000 */
[----:B------:R-:W1:Y:S02]  /*0100*/  LDC.64 R2, c[0x0][0x888] ;  /* 0x00022200ff027b82 */ /* 0x000e640000000a00 */
[----:B-1----:R1:W5:Y:S01]  /*0110*/  LDG.E R81, desc[UR40][R2.64] ;  /* 0x0000002802517981 */ /* 0x002362000c1e1900 */
[----:B------:R-:W-:Y:S01]  /*0120*/  HFMA2 R164, -RZ, RZ, 0, 5.9604644775390625e-08 ;  /* 0x00000001ffa47431 */ /* 0x000fe200000001ff */
[----:B------:R-:W-:Y:S05]  /*0130*/  BRA `(.L_x_0) ;  /* 0x00000000000c7947 */ /* 0x000fea0003800000 */
.L_x_1:
[----:B------:R-:W1:Y:S01]  /*0140*/  LDCU UR6, c[0x0][0x880] ;  /* 0x00011000ff0677ac */ /* 0x000e620008000800 */
[----:B------:R-:W-:Y:S01]  /*0150*/  HFMA2 R164, -RZ, RZ, 0, 5.9604644775390625e-08 ;  /* 0x00000001ffa47431 */ /* 0x000fe200000001ff */
[----:B-1----:R-:W-:-:S07]  /*0160*/  MOV R81, UR6 ;  /* 0x0000000600517c02 */ /* 0x002fce0008000f00 */
.L_x_0:
[----:B------:R-:W2:Y:S02]  /*0170*/  LDCU.64 UR6, c[0x0][0x8b0] ;  /* 0x00011600ff0677ac */ /* 0x000ea40008000a00 */
[----:B--2---:R-:W-:-:S04]  /*0180*/  UISETP.NE.U32.AND UP0, UPT, UR6, URZ, UPT ;  /* 0x000000ff0600728c */ /* 0x004fc8000bf05070 */
[----:B------:R-:W-:-:S09]  /*0190*/  UISETP.NE.AND.EX UP0, UPT, UR7, URZ, UPT, UP0 ;  /* 0x000000ff0700728c */ /* 0x000fd2000bf05300 */
[----:B------:R-:W-:Y:S05]  /*01a0*/  BRA.U UP0, `(.L_x_2) ;  /* 0x0000000100247547 */ /* 0x000fea000b800000 */
[----:B------:R-:W2:Y:S02]  /*01b0*/  LDCU.64 UR6, c[0x0][0x8a8] ;  /* 0x00011500ff0677ac */ /* 0x000ea40008000a00 */
[----:B--2---:R-:W-:-:S04]  /*01c0*/  UISETP.NE.U32.AND UP0, UPT, UR6, URZ, UPT ;  /* 0x000000ff0600728c */ /* 0x004fc8000bf05070 */
[----:B------:R-:W-:-:S09]  /*01d0*/  UISETP.NE.AND.EX UP0, UPT, UR7, URZ, UPT, UP0 ;  /* 0x000000ff0700728c */ /* 0x000fd2000bf05300 */
[----:B------:R-:W-:Y:S05]  /*01e0*/  BRA.U !UP0, `(.L_x_3) ;  /* 0x00000001080c7547 */ /* 0x000fea000b800000 */
[----:B------:R-:W2:Y:S02]  /*01f0*/  LDC.64 R78, c[0x0][0x8a8] ;  /* 0x00022a00ff4e7b82 */ /* 0x000ea40000000a00 */
[----:B--2---:R2:W5:Y:S01]  /*0200*/  LDG.E R78, desc[UR40][R78.64] ;  /* 0x000000284e4e7981 */ /* 0x004562000c1e1900 */
[----:B------:R-:W-:Y:S05]  /*0210*/  BRA `(.L_x_2) ;  /* 0x0000000000087947 */ /* 0x000fea0003800000 */
.L_x_3:
[----:B------:R-:W2:Y:S02]  /*0220*/  LDCU UR6, c[0x0][0x8a0] ;  /* 0x00011400ff0677ac */ /* 0x000ea40008000800 */
[----:B--2---:R-:W-:Y:S02]  /*0230*/  MOV R78, UR6 ;  /* 0x00000006004e7c02 */ /* 0x004fe40008000f00 */
.L_x_2:
[----:B------:R-:W-:Y:S01]  /*0240*/  IMAD.U32 R0, RZ, RZ, UR8 ;  /* 0x00000008ff007e24 */ /* 0x000fe2000f8e00ff */
[----:B------:R-:W-:Y:S04]  /*0250*/  BSSY.RECONVERGENT B0, `(.L_x_4) ;  /* 0x000000c000007945 */ /* 0x000fe80003800200 */
[C---:B------:R-:W-:Y:S02]  /*0260*/  ISETP.NE.OR P1, PT, R0.reuse, 0x1, !P5 ;  /* 0x000000010000780c */ /* 0x040fe40006f25670 */
[----:B------:R-:W-:-:S11]  /*0270*/  ISETP.NE.OR P0, PT, R0, 0x3, !P5 ;  /* 0x000000030000780c */ /* 0x000fd60006f05670 */
[----:B------:R-:W-:Y:S05]  /*0280*/  @P1 BRA `(.L_x_5) ;  /* 0x0000000000201947 */ /* 0x000fea0003800000 */
[----:B------:R-:W3:Y:S02]  /*0290*/  LDCU.64 UR6, c[0x0][0x348] ;  /* 0x00006900ff0677ac */ /* 0x000ee40008000a00 */
[----:B---3--:R-:W-:Y:S02]  /*02a0*/  UIADD3 UR10, UP1, UPT, UR6, 0x80, URZ ;  /* 0x00000080060a7890 */ /* 0x008fe4000ff3e0ff */
[----:B------:R-:W-:Y:S02]  /*02b0*/  UIADD3 UR6, UP0, UPT, UR6, 0x180, URZ ;  /* 0x0000018006067890 */ /* 0x000fe4000ff1e0ff */
[----:B------:R-:W-:Y:S02]  /*02c0*/  UIADD3.X UR11, UPT, UPT, URZ, UR7, URZ, UP1, !UPT ;  /* 0x00000007ff0b7290 */ /* 0x000fe40008ffe4ff */
[----:B------:R-:W-:-:S07]  /*02d0*/  UIADD3.X UR7, UPT, UPT, URZ, UR7, URZ, UP0, !UPT ;  /* 0x00000007ff077290 */ /* 0x000fce00087fe4ff */
[----:B------:R3:W-:Y:S02]  /*02e0*/  UTMACCTL.PF [UR10] ;  /* 0x000000000a0079b9 */ /* 0x0007e40008040000 */
[----:B------:R3:W-:Y:S02]  /*02f0*/  UTMACCTL.PF [UR6] ;  /* 0x00000000060079b9 */ /* 0x0007e40008040000 */
[----:B---3--:R-:W-:Y:S01]  /*0300*/  NOP ;  /* 0x0000000000007918 */ /* 0x008fe20000000000 */
.L_x_5:
[----:B------:R-:W-:Y:S05]  /*0310*/  BSYNC.RECONVERGENT B0 ;  /* 0x0000000000007941 */ /* 0x000fea0003800200 */
.L_x_4:
[----:B------:R-:W-:Y:S04]  /*0320*/  BSSY.RECONVERGENT B0, `(.L_x_6) ;  /* 0x000000a000007945 */ /* 0x000fe80003800200 */
        /* <DEDUP_REMOVED lines=9> */
.L_x_7:
[----:B------:R-:W-:Y:S05]  /*03c0*/  BSYNC.RECONVERGENT B0 ;  /* 0x0000000000007941 */ /* 0x000fea0003800200 */
.L_x_6:
[----:B------:R-:W3:Y:S01]  /*03d0*/  LDCU.64 UR6, c[0x0][0x888] ;  /* 0x00011100ff0677ac */ /* 0x000ee20008000a00 */
[----:B------:R-:W-:Y:S02]  /*03e0*/  UISETP.EQ.U32.AND UP1, UPT, UR4, URZ, UPT ;  /* 0x000000ff0400728c */ /* 0x000fe4000bf22070 */
[----:B------:R-:W-:Y:S02]  /*03f0*/  UPLOP3.LUT UP2, UPT, UPT, UPT, UPT, 0x80, 0x8 ;  /* 0x000000000008789c */ /* 0x000fe40003f4f070 */
[----:B---3--:R-:W-:-:S04]  /*0400*/  UISETP.NE.U32.AND UP0, UPT, UR6, URZ, UPT ;  /* 0x000000ff0600728c */ /* 0x008fc8000bf05070 */
[----:B------:R-:W-:-:S04]  /*0410*/  UISETP.NE.AND.EX UP0, UPT, UR7, URZ, UPT, UP0 ;  /* 0x000000ff0700728c */ /* 0x000fc8000bf05300 */
[----:B------:R-:W-:-:S04]  /*0420*/  UISETP.EQ.OR.EX UP3, UPT, UR5, URZ, !UP0, UP1 ;  /* 0x000000ff0500728c */ /* 0x000fc8000c762710 */
[----:B------:R-:W-:-:S05]  /*0430*/  UP2UR UR44, UPR, URZ, 0x8 ;  /* 0x00000008ff2c7883 */ /* 0x000fca0008000000 */
[----:B------:R-:W-:Y:S07]  /*0440*/  BRA.U !UP3, `(.L_x_8) ;  /* 0x000000010b207547 */ /* 0x000fee000b800000 */
[----:B------:R-:W-:Y:S01]  /*0450*/  UISETP.NE.U32.AND UP2, UPT, UR4, URZ, UPT ;  /* 0x000000ff0400728c */ /* 0x000fe2000bf45070 */
[----:B-----5:R-:W-:Y:S01]  /*0460*/  FSETP.NEU.AND P0, PT, R81, RZ, PT ;  /* 0x000000ff5100720b */ /* 0x020fe20003f0d000 */
[----:B------:R-:W-:Y:S02]  /*0470*/  USEL UR4, URZ, 0xffffffff, UP0 ;  /* 0xffffffffff047887 */ /* 0x000fe40008000000 */
[----:B------:R-:W-:-:S10]  /*0480*/  UISETP.NE.AND.EX UP2, UPT, UR5, URZ, UPT, UP2 ;  /* 0x000000ff0500728c */ /* 0x000fd4000bf45320 */
[----:B------:R-:W-:Y:S01]  /*0490*/  VOTEU.ANY UP1, P0 ;  /* 0x0000000000ff7886 */ /* 0x000fe20000020100 */
[----:B------:R-:W-:-:S04]  /*04a0*/  @!UP2 USEL UR4, URZ, 0xffffffff, UP1 ;  /* 0xffffffffff04a887 */ /* 0x000fc80008800000 */
[----:B------:R-:W-:-:S04]  /*04b0*/  ULOP3.LUT UR4, UR4, 0x1, URZ, 0xc0, !UPT ;  /* 0x0000000104047892 */ /* 0x000fc8000f8ec0ff */
[----:B------:R-:W-:-:S11]  /*04c0*/  UISETP.NE.U32.AND UP2, UPT, UR4, 0x1, UPT ;  /* 0x000000010400788c */ /* 0x000fd6000bf45070 */
.L_x_8:
[----:B-1----:R-:W1:Y:S01]  /*04d0*/  SHFL.IDX PT, R2, R169, RZ, 0x1f ;  /* 0x00001fffa9027589 */ /* 0x002e6200000e0000 */
[----:B------:R-:W-:-:S04]  /*04e0*/  UISETP.NE.AND UP1, UPT, UR8, 0x2, UPT ;  /* 0x000000020800788c */ /* 0x000fc8000bf25270 */
[----:B------:R-:W-:Y:S01]  /*04f0*/  USEL UR13, URZ, 0x1, UP1 ;  /* 0x00000001ff0d7887 */ /* 0x000fe20008800000 */
[----:B-1----:R-:W-:-:S13]  /*0500*/  ISETP.NE.AND P0, PT, R2, RZ, PT ;  /* 0x000000ff0200720c */ /* 0x002fda0003f05270 */
[----:B------:R-:W-:Y:S05]  /*0510*/  @P0 BRA `(.L_x_9) ;  /* 0x0000000000580947 */ /* 0x000fea0003800000 */
[----:B------:R-:W1:Y:S01]  /*0520*/  S2UR UR5, SR_CgaCtaId ;  /* 0x00000000000579c3 */ /* 0x000e620000008800 */
[----:B------:R-:W-:Y:S01]  /*0530*/  UMOV UR6, 0x400 ;  /* 0x0000040000067882 */ /* 0x000fe20000000000 */
[----:B------:R-:W-:Y:S01]  /*0540*/  UMOV UR4, 0x1 ;  /* 0x0000000100047882 */ /* 0x000fe20000000000 */
[----:B------:R-:W-:Y:S01]  /*0550*/  ELECT P0, URZ, PT ;  /* 0x0000000000ff782f */ /* 0x000fe20003800000 */
[----:B-1----:R-:W-:Y:S02]  /*0560*/  ULEA UR5, UR5, UR6, 0x18 ;  /* 0x0000000605057291 */ /* 0x002fe4000f8ec0ff */
[----:B------:R-:W-:-:S04]  /*0570*/  UIADD3 UR6, UPT, UPT, -UR4, 0x100000, URZ ;  /* 0x0010000004067890 */ /* 0x000fc8000fffe1ff */
[----:B------:R-:W-:Y:S02]  /*0580*/  USHF.L.U32 UR7, UR6, 0xb, URZ ;  /* 0x0000000b06077899 */ /* 0x000fe400080006ff */
[----:B------:R-:W-:Y:S01]  /*0590*/  USHF.L.U32 UR6, UR6, 0x1, URZ ;  /* 0x0000000106067899 */ /* 0x000fe200080006ff */
[----:B------:R-:W1:Y:S11]  /*05a0*/  FENCE.VIEW.ASYNC.S ;  /* 0x00000000000073c6 */ /* 0x000e760000000000 */
[----:B-1----:R1:W3:Y:S01]  /*05b0*/  SYNCS.EXCH.64 URZ, [UR5], UR6 ;  /* 0x0000000605ff75b2 */ /* 0x0022e20008000100 */
[----:B------:R1:W4:Y:S01]  /*05c0*/  SYNCS.EXCH.64 URZ, [UR5+0x30], UR6 ;  /* 0x0000300605ff75b2 */ /* 0x0003220008000100 */
[----:B------:R1:W1:Y:S01]  /*05d0*/  SYNCS.EXCH.64 URZ, [UR5+0x8], UR6 ;  /* 0x0000080605ff75b2 */ /* 0x0002620008000100 */
        /* <DEDUP_REMOVED lines=9> */
[----:B------:R-:W-:Y:S01]  /*0670*/  NOP ;  /* 0x0000000000007918 */ /* 0x000fe20000000000 */
.L_x_9:
[----:B------:R-:W2:Y:S01]  /*0680*/  SHFL.IDX PT, R2, R169, RZ, 0x1f ;  /* 0x00001fffa9027589 */ /* 0x000ea200000e0000 */
[----:B------:R-:W-:Y:S01]  /*0690*/  NOP ;  /* 0x0000000000007918 */ /* 0x000fe20000000000 */
[----:B--2---:R-:W-:-:S13]  /*06a0*/  ISETP.NE.AND P0, PT, R2, 0x1, PT ;  /* 0x000000010200780c */ /* 0x004fda0003f05270 */
[----:B------:R-:W-:Y:S05]  /*06b0*/  @P0 BRA `(.L_x_10) ;  /* 0x0000000000400947 */ /* 0x000fea0003800000 */
[----:B-1----:R-:W1:Y:S01]  /*06c0*/  S2UR UR6, SR_CgaCtaId ;  /* 0x00000000000679c3 */ /* 0x002e620000008800 */
[----:B------:R-:W-:Y:S01]  /*06d0*/  UMOV UR7, 0x400 ;  /* 0x0000040000077882 */ /* 0x000fe20000000000 */
[----:B------:R-:W-:Y:S01]  /*06e0*/  UMOV UR5, 0x20 ;  /* 0x0000002000057882 */ /* 0x000fe20000000000 */
[----:B------:R-:W-:Y:S01]  /*06f0*/  UMOV UR4, 0x80 ;  /* 0x0000008000047882 */ /* 0x000fe20000000000 */
[----:B------:R-:W-:-:S04]  /*0700*/  UIADD3 UR10, UPT, UPT, -UR5, 0x100000, URZ ;  /* 0x00100000050a7890 */ /* 0x000fc8000fffe1ff */
[----:B------:R-:W-:Y:S02]  /*0710*/  USHF.L.U32 UR11, UR10, 0xb, URZ ;  /* 0x0000000b0a0b7899 */ /* 0x000fe400080006ff */
[----:B------:R-:W-:Y:S02]  /*0720*/  USHF.L.U32 UR10, UR10, 0x1, URZ ;  /* 0x000000010a0a7899 */ /* 0x000fe400080006ff */
[----:B------:R-:W-:-:S04]  /*0730*/  UIADD3 UR4, UPT, UPT, -UR4, 0x100000, URZ ;  /* 0x0010000004047890 */ /* 0x000fc8000fffe1ff */
[----:B------:R-:W-:Y:S02]  /*0740*/  USHF.L.U32 UR5, UR4, 0xb, URZ ;  /* 0x0000000b04057899 */ /* 0x000fe400080006ff */
[----:B------:R-:W-:Y:S01]  /*0750*/  USHF.L.U32 UR4, UR4, 0x1, URZ ;  /* 0x0000000104047899 */ /* 0x000fe200080006ff */
[----:B------:R-:W-:Y:S01]  /*0760*/  ELECT P0, URZ, PT ;  /* 0x0000000000ff782f */ /* 0x000fe20003800000 */
[----:B-1----:R-:W-:Y:S01]  /*0770*/  ULEA UR6, UR6, UR7, 0x18 ;  /* 0x0000000706067291 */ /* 0x002fe2000f8ec0ff */
[----:B------:R-:W1:Y:S11]  /*0780*/  FENCE.VIEW.ASYNC.S ;  /* 0x00000000000073c6 */ /* 0x000e760000000000 */
[----:B-1----:R2:W1:Y:S01]  /*0790*/  SYNCS.EXCH.64 URZ, [UR6+0x60], UR10 ;  /* 0x0000600a06ff75b2 */ /* 0x0024620008000100 */
[----:B------:R2:W1:Y:S02]  /*07a0*/  SYNCS.EXCH.64 URZ, [UR6+0x68], UR4 ;  /* 0x0000680406ff75b2 */ /* 0x0004640008000100 */
[----:B--2---:R-:W-:Y:S01]  /*07b0*/  NOP ;  /* 0x0000000000007918 */ /* 0x004fe20000000000 */
.L_x_10:
[----:B------:R-:W2:Y:S01]  /*07c0*/  SHFL.IDX PT, R2, R169, RZ, 0x1f ;  /* 0x00001fffa9027589 */ /* 0x000ea200000e0000 */
[----:B------:R-:W-:Y:S01]  /*07d0*/  NOP ;  /* 0x0000000000007918 */ /* 0x000fe20000000000 */
[----:B--2---:R-:W-:-:S13]  /*07e0*/  ISETP.NE.AND P0, PT, R2, 0x3, PT ;  /* 0x000000030200780c */ /* 0x004fda0003f05270 */
[----:B------:R-:W-:Y:S05]  /*07f0*/  @P0 BRA `(.L_x_11) ;  /* 0x0000000000300947 */ /* 0x000fea0003800000 */
[----:B-1----:R-:W1:Y:S01]  /*0800*/  S2UR UR5, SR_CgaCtaId ;  /* 0x00000000000579c3 */ /* 0x002e620000008800 */
        /* <DEDUP_REMOVED lines=8> */
[----:B-1----:R2:W1:Y:S01]  /*0890*/  SYNCS.EXCH.64 URZ, [UR5+0x70], UR6 ;  /* 0x0000700605ff75b2 */ /* 0x0024620008000100 */
[----:B------:R2:W1:Y:S02]  /*08a0*/  SYNCS.EXCH.64 URZ, [UR5+0x78], UR6 ;  /* 0x0000780605ff75b2 */ /* 0x0004640008000100 */
[----:B--2---:R-:W-:Y:S01]  /*08b0*/  NOP ;  /* 0x0000000000007918 */ /* 0x004fe20000000000 */
.L_x_11:
[----:B------:R-:W2:Y:S01]  /*08c0*/  SHFL.IDX PT, R2, R169, RZ, 0x1f ;  /* 0x00001fffa9027589 */ /* 0x000ea200000e0000 */
[----:B------:R-:W-:Y:S01]  /*08d0*/  NOP ;  /* 0x0000000000007918 */ /* 0x000fe20000000000 */
[----:B--2---:R-:W-:-:S13]  /*08e0*/  ISETP.NE.AND P0, PT, R2, 0x4, PT ;  /* 0x000000040200780c */ /* 0x004fda0003f05270 */
[----:B------:R-:W-:Y:S05]  /*08f0*/  @P0 BRA `(.L_x_12) ;  /* 0x00000000004c0947 */ /* 0x000fea0003800000 */
[----:B-1----:R-:W1:Y:S01]  /*0900*/  S2UR UR5, SR_CgaCtaId ;  /* 0x00000000000579c3 */ /* 0x002e620000008800 */
[----:B------:R-:W-:Y:S01]  /*0910*/  UMOV UR7, 0x100 ;  /* 0x0000010000077882 */ /* 0x000fe20000000000 */
[----:B------:R-:W-:Y:S01]  /*0920*/  UMOV UR6, 0x400 ;  /* 0x0000040000067882 */ /* 0x000fe20000000000 */
[----:B------:R-:W-:Y:S01]  /*0930*/  USEL UR7, UR7, 0xe0, UP2 ;  /* 0x000000e007077887 */ /* 0x000fe20009000000 */
[----:B------:R-:W-:Y:S01]  /*0940*/  UMOV UR4, 0x1 ;  /* 0x0000000100047882 */ /* 0x000fe20000000000 */
[----:B------:R-:W-:Y:S01]  /*0950*/  ELECT P0, URZ, PT ;  /* 0x0000000000ff782f */ /* 0x000fe20003800000 */
[----:B------:R-:W-:-:S04]  /*0960*/  UIADD3 UR10, UPT, UPT, -UR4, 0x100000, URZ ;  /* 0x00100000040a7890 */ /* 0x000fc8000fffe1ff */
[----:B------:R-:W-:Y:S02]  /*0970*/  USHF.L.U32 UR11, UR10, 0xb, URZ ;  /* 0x0000000b0a0b7899 */ /* 0x000fe400080006ff */
[----:B------:R-:W-:Y:S02]  /*0980*/  USHF.L.U32 UR10, UR10, 0x1, URZ ;  /* 0x000000010a0a7899 */ /* 0x000fe400080006ff */
[----:B-1----:R-:W-:Y:S02]  /*0990*/  ULEA UR5, UR5, UR6, 0x18 ;  /* 0x0000000605057291 */ /* 0x002fe4000f8ec0ff */
[----:B------:R-:W-:-:S04]  /*09a0*/  UIADD3 UR6, UPT, UPT, -UR7, 0x100000, URZ ;  /* 0x0010000007067890 */ /* 0x000fc8000fffe1ff */
[----:B------:R-:W-:Y:S02]  /*09b0*/  USHF.L.U32 UR7, UR6, 0xb, URZ ;  /* 0x0000000b06077899 */ /* 0x000fe400080006ff */
[----:B------:R-:W-:Y:S01]  /*09c0*/  USHF.L.U32 UR6, UR6, 0x1, URZ ;  /* 0x0000000106067899 */ /* 0x000fe200080006ff */
[----:B------:R-:W1:Y:S03]  /*09d0*/  FENCE.VIEW.ASYNC.S ;  /* 0x00000000000073c6 */ /* 0x000e660000000000 */
[----:B-1----:R2:W1:Y:S08]  /*09e0*/  SYNCS.EXCH.64 URZ, [UR5+0x80], UR10 ;  /* 0x0000800a05ff75b2 */ /* 0x0024700008000100 */
[----:B------:R2:W1:Y:S01]  /*09f0*/  SYNCS.EXCH.64 URZ, [UR5+0x90], UR6 ;  /* 0x0000900605ff75b2 */ /* 0x0004620008000100 */
[----:B------:R2:W1:Y:S01]  /*0a00*/  SYNCS.EXCH.64 URZ, [UR5+0x88], UR10 ;  /* 0x0000880a05ff75b2 */ /* 0x0004620008000100 */
[----:B------:R2:W1:Y:S02]  /*0a10*/  SYNCS.EXCH.64 URZ, [UR5+0x98], UR6 ;  /* 0x0000980605ff75b2 */ /* 0x0004640008000100 */
[----:B--2---:R-:W-:Y:S01]  /*0a20*/  NOP ;  /* 0x0000000000007918 */ /* 0x004fe20000000000 */
.L_x_12:
        /* <DEDUP_REMOVED lines=18> */
[----:B------:R2:W1:Y:S01]  /*0b50*/  SYNCS.EXCH.64 URZ, [UR6+0xc0], UR4 ;  /* 0x0000c00406ff75b2 */ /* 0x0004620008000100 */
[----:B------:R2:W1:Y:S01]  /*0b60*/  SYNCS.EXCH.64 URZ, [UR6+0xa8], UR10 ;  /* 0x0000a80a06ff75b2 */ /* 0x0004620008000100 */
[----:B------:R2:W1:Y:S01]  /*0b70*/  SYNCS.EXCH.64 URZ, [UR6+0xc8], UR4 ;  /* 0x0000c80406ff75b2 */ /* 0x0004620008000100 */
[----:B------:R2:W1:Y:S01]  /*0b80*/  SYNCS.EXCH.64 URZ, [UR6+0xb0], UR10 ;  /* 0x0000b00a06ff75b2 */ /* 0x0004620008000100 */
[----:B------:R2:W1:Y:S01]  /*0b90*/  SYNCS.EXCH.64 URZ, [UR6+0xd0], UR4 ;  /* 0x0000d00406ff75b2 */ /* 0x0004620008000100 */
[----:B------:R2:W1:Y:S01]  /*0ba0*/  SYNCS.EXCH.64 URZ, [UR6+0xb8], UR10 ;  /* 0x0000b80a06ff75b2 */ /* 0x0004620008000100 */
[----:B------:R2:W1:Y:S02]  /*0bb0*/  SYNCS.EXCH.64 URZ, [UR6+0xd8], UR4 ;  /* 0x0000d80406ff75b2 */ /* 0x0004640008000100 */
[----:B--2---:R-:W-:Y:S01]  /*0bc0*/  NOP ;  /* 0x0000000000007918 */ /* 0x004fe20000000000 */
.L_x_13:
        /* <DEDUP_REMOVED lines=14> */
[----:B------:R2:W1:Y:S01]  /*0cb0*/  SYNCS.EXCH.64 URZ, [UR5+0xf0], UR6 ;  /* 0x0000f00605ff75b2 */ /* 0x0004620008000100 */
[----:B------:R2:W1:Y:S01]  /*0cc0*/  SYNCS.EXCH.64 URZ, [UR5+0xe8], UR6 ;  /* 0x0000e80605ff75b2 */ /* 0x0004620008000100 */
[----:B------:R2:W1:Y:S02]  /*0cd0*/  SYNCS.EXCH.64 URZ, [UR5+0xf8], UR6 ;  /* 0x0000f80605ff75b2 */ /* 0x0004640008000100 */
[----:B--2---:R-:W-:Y:S01]  /*0ce0*/  NOP ;  /* 0x0000000000007918 */ /* 0x004fe20000000000 */
.L_x_14:
[----:B-1----:R-:W1:Y:S01]  /*0cf0*/  S2UR UR5, SR_CTAID.X ;  /* 0x00000000000579c3 */ /* 0x002e620000002500 */
[----:B------:R-:W-:-:S05]  /*0d00*/  CS2R.32 R165, SR_CgaSize ;  /* 0x0000000000a57805 */ /* 0x000fca0000008a00 */
[----:B------:R-:W-:-:S05]  /*0d10*/  IMAD R165, R165, -0xa0, RZ ;  /* 0xffffff60a5a57824 */ /* 0x000fca00078e02ff */
[----:B------:R-:W-:-:S14]  /*0d20*/  R2UR UR7, R165 ;  /* 0x00000000a50772ca */ /* 0x000fdc00000e0000 */
[----:B------:R-:W2:Y:S01]  /*0d30*/  LDCU UR7, c[0x0][UR7+0x2b0] ;  /* 0x00005600070777ac */ /* 0x000ea20008000800 */
[----:B------:R-:W-:Y:S01]  /*0d40*/  NOP ;  /* 0x0000000000007918 */ /* 0x000fe20000000000 */
[----:B------:R-:W-:-:S05]  /*0d50*/  CS2R.32 R165, SR_CgaSize ;  /* 0x0000000000a57805 */ /* 0x000fca0000008a00 */
[----:B------:R-:W-:-:S05]  /*0d60*/  IMAD R165, R165, -0xa0, RZ ;  /* 0xffffff60a5a57824 */ /* 0x000fca00078e02ff */
[----:B------:R-:W-:-:S14]  /*0d70*/  R2UR UR6, R165 ;  /* 0x00000000a50672ca */ /* 0x000fdc00000e0000 */
[----:B------:R-:W3:Y:S01]  /*0d80*/  LDCU UR6, c[0x0][UR6+0x2b4] ;  /* 0x00005680060677ac */ /* 0x000ee20008000800 */
[----:B------:R-:W4:Y:S08]  /*0d90*/  S2UR UR4, SR_CTAID.Y ;  /* 0x00000000000479c3 */ /* 0x000f300000002600 */
[----:B------:R-:W3:Y:S01]  /*0da0*/  LDC R9, c[0x0][0xb24] ;  /* 0x0002c900ff097b82 */ /* 0x000ee20000000800 */
[----:B-1----:R-:W-:-:S02]  /*0db0*/  I2FP.F32.U32 R5, UR5 ;  /* 0x0000000500057c45 */ /* 0x002fc40008201000 */
[----:B------:R-:W-:-:S05]  /*0dc0*/  CS2R.32 R3, SR_CgaSize ;  /* 0x0000000000037805 */ /* 0x000fca0000008a00 */
[----:B------:R-:W-:-:S06]  /*0dd0*/  IMAD R3, R3, -0xa0, RZ ;  /* 0xffffff6003037824 */ /* 0x000fcc00078e02ff */
[----:B------:R-:W1:Y:S01]  /*0de0*/  LDC R3, c[0x0][R3+0x2a0] ;  /* 0x0000a80003037b82 */ /* 0x000e620000000800 */
[----:B------:R-:W-:Y:S01]  /*0df0*/  MOV R165, UR5 ;  /* 0x0000000500a57c02 */ /* 0x000fe20008000f00 */
[----:B--2---:R-:W-:Y:S01]  /*0e00*/  FMUL R5, R5, UR7 ;  /* 0x0000000705057c20 */ /* 0x004fe20008400000 */
[----:B----4-:R-:W-:Y:S02]  /*0e10*/  I2FP.F32.U32 R4, UR4 ;  /* 0x0000000400047c45 */ /* 0x010fe40008201000 */
[----:B------:R-:W-:-:S05]  /*0e20*/  CS2R.32 R2, SR_CgaSize ;  /* 0x0000000000027805 */ /* 0x000fca0000008a00 */
[----:B------:R-:W-:-:S06]  /*0e30*/  IMAD R2, R2, -0xa0, RZ ;  /* 0xffffff6002027824 */ /* 0x000fcc00078e02ff */
[----:B------:R-:W2:Y:S01]  /*0e40*/  LDC R2, c[0x0][R2+0x2a4] ;  /* 0x0000a90002027b82 */ /* 0x000ea20000000800 */
[----:B------:R-:W4:Y:S01]  /*0e50*/  F2I.U32.TRUNC.NTZ R154, R5 ;  /* 0x00000005009a7305 */ /* 0x000f22000020f000 */
[----:B------:R-:W-:Y:S01]  /*0e60*/  MOV R155, UR4 ;  /* 0x00000004009b7c02 */ /* 0x000fe20008000f00 */
[----:B---3--:R-:W-:-:S05]  /*0e70*/  FMUL R4, R4, UR6 ;  /* 0x0000000604047c20 */ /* 0x008fca0008400000 */
[----:B------:R-:W-:Y:S01]  /*0e80*/  BAR.SYNC.DEFER_BLOCKING 0x0 ;  /* 0x0000000000007b1d */ /* 0x000fe20000010000 */
[----:B------:R-:W-:-:S05]  /*0e90*/  ISETP.GE.AND P0, PT, R9, 0x1, PT ;  /* 0x000000010900780c */ /* 0x000fca0003f06270 */
[----:B------:R-:W3:Y:S02]  /*0ea0*/  F2I.U32.TRUNC.NTZ R143, R4 ;  /* 0x00000004008f7305 */ /* 0x000ee4000020f000 */
[----:B------:R-:W2:Y:S01]  /*0eb0*/  S2UR UR36, SR_CTAID.Z ;  /* 0x00000000002479c3 */ /* 0x000ea20000002700 */
[----:B----4-:R-:W-:-:S05]  /*0ec0*/  IADD3 R154, PT, PT, -R154, RZ, RZ ;  /* 0x000000ff9a9a7210 */ /* 0x010fca0007ffe1ff */
[----:B-1----:R-:W-:Y:S01]  /*0ed0*/  IMAD R154, R3, R154, UR5 ;  /* 0x00000005039a7e24 */ /* 0x002fe2000f8e029a */
[----:B---3--:R-:W-:-:S05]  /*0ee0*/  IADD3 R143, PT, PT, -R143, RZ, RZ ;  /* 0x000000ff8f8f7210 */ /* 0x008fca0007ffe1ff */
[----:B--2---:R-:W-:Y:S01]  /*0ef0*/  IMAD R143, R2, R143, UR4 ;  /* 0x00000004028f7e24 */ /* 0x004fe2000f8e028f */
[----:B------:R-:W-:Y:S06]  /*0f00*/  @!P0 BRA `(.L_x_15) ;  /* 0x0000000000b88947 */ /* 0x000fec0003800000 */
[----:B------:R-:W1:Y:S01]  /*0f10*/  LDC.64 R4, c[0x0][0xb18] ;  /* 0x0002c600ff047b82 */ /* 0x000e620000000a00 */
[----:B------:R-:W-:-:S07]  /*0f20*/  ISETP.NE.AND P0, PT, R9, 0x1, PT ;  /* 0x000000010900780c */ /* 0x000fce0003f05270 */
[----:B------:R-:W2:Y:S08]  /*0f30*/  LDC R10, c[0x0][0xb0c] ;  /* 0x0002c300ff0a7b82 */ /* 0x000eb00000000800 */
[----:B------:R-:W3:Y:S08]  /*0f40*/  LDC R11, c[0x0][0x370] ;  /* 0x0000dc00ff0b7b82 */ /* 0x000ef00000000800 */
[----:B------:R-:W4:Y:S01]  /*0f50*/  LDC R12, c[0x0][0x374] ;  /* 0x0000dd00ff0c7b82 */ /* 0x000f220000000800 */
[----:B-1----:R-:W-:-:S07]  /*0f60*/  ISETP.NE.AND P1, PT, R4, 0x1, PT ;  /* 0x000000010400780c */ /* 0x002fce0003f25270 */
[----:B------:R-:W3:Y:S01]  /*0f70*/  LDC.64 R6, c[0x0][0xb10] ;  /* 0x0002c400ff067b82 */ /* 0x000ee20000000a00 */
[----:B--2---:R-:W-:-:S07]  /*0f80*/  ISETP.NE.AND P2, PT, R10, 0x1, PT ;  /* 0x000000010a00780c */ /* 0x004fce0003f45270 */
[----:B------:R-:W1:Y:S08]  /*0f90*/  LDC R8, c[0x0][0xb20] ;  /* 0x0002c800ff087b82 */ /* 0x000e700000000800 */
[----:B------:R-:W2:Y:S01]  /*0fa0*/  LDC.64 R2, c[0x0][0xb28] ;  /* 0x0002ca00ff027b82 */ /* 0x000ea20000000a00 */
[----:B----4-:R-:W-:-:S04]  /*0fb0*/  IMAD.HI.U32 R13, R12, R5, RZ ;  /* 0x000000050c0d7227 */ /* 0x010fc800078e00ff */
[----:B------:R-:W-:-:S04]  /*0fc0*/  IMAD.HI.U32 R5, R155, R5, RZ ;  /* 0x000000059b057227 */ /* 0x000fc800078e00ff */
[----:B---3--:R-:W-:-:S04]  /*0fd0*/  IMAD.HI.U32 R14, R11, R6, RZ ;  /* 0x000000060b0e7227 */ /* 0x008fc800078e00ff */
[----:B------:R-:W-:Y:S01]  /*0fe0*/  IMAD.HI.U32 R16, R165, R6, RZ ;  /* 0x00000006a5107227 */ /* 0x000fe200078e00ff */
[-C--:B------:R-:W-:Y:S02]  /*0ff0*/  @P2 SHF.R.U32.HI R11, RZ, R7.reuse, R14 ;  /* 0x00000007ff0b2219 */ /* 0x080fe4000001160e */
[-C--:B-1----:R-:W-:Y:S02]  /*1000*/  @P1 SHF.R.U32.HI R12, RZ, R8.reuse, R13 ;  /* 0x00000008ff0c1219 */ /* 0x082fe4000001160d */
[----:B------:R-:W-:Y:S02]  /*1010*/  SHF.R.U32.HI R8, RZ, R8, R5 ;  /* 0x00000008ff087219 */ /* 0x000fe40000011605 */
[----:B------:R-:W-:Y:S02]  /*1020*/  SHF.R.U32.HI R16, RZ, R7, R16 ;  /* 0x00000007ff107219 */ /* 0x000fe40000011610 */
[----:B------:R-:W-:Y:S01]  /*1030*/  SEL R5, R155, R8, !P1 ;  /* 0x000000089b057207 */ /* 0x000fe20004800000 */
[----:B--2---:R-:W-:Y:S01]  /*1040*/  IMAD.HI.U32 R14, R12, R2, RZ ;  /* 0x000000020c0e7227 */ /* 0x004fe200078e00ff */
[----:B------:R-:W-:-:S03]  /*1050*/  SEL R7, R165, R16, !P2 ;  /* 0x00000010a5077207 */ /* 0x000fc60005000000 */
[----:B------:R-:W-:Y:S01]  /*1060*/  IMAD.HI.U32 R6, R11, R2, RZ ;  /* 0x000000020b067227 */ /* 0x000fe200078e00ff */
[----:B------:R-:W-:-:S04]  /*1070*/  @P0 SHF.R.U32.HI R12, RZ, R3, R14 ;  /* 0x00000003ff0c0219 */ /* 0x000fc8000001160e */
[----:B------:R-:W-:Y:S01]  /*1080*/  @P0 SHF.R.U32.HI R11, RZ, R3, R6 ;  /* 0x00000003ff0b0219 */ /* 0x000fe20000011606 */
[----:B------:R-:W-:-:S04]  /*1090*/  IMAD R12, R12, R9, RZ ;  /* 0x000000090c0c7224 */ /* 0x000fc800078e02ff */
[----:B------:R-:W-:Y:S01]  /*10a0*/  IMAD R6, R11, R9, RZ ;  /* 0x000000090b067224 */ /* 0x000fe200078e02ff */
[----:B------:R-:W-:-:S04]  /*10b0*/  ISETP.GE.AND P1, PT, R5, R12, PT ;  /* 0x0000000c0500720c */ /* 0x000fc80003f26270 */
[----:B------:R-:W-:Y:S01]  /*10c0*/  ISETP.GE.OR P1, PT, R7, R6, P1 ;  /* 0x000000060700720c */ /* 0x000fe20000f26670 */
[----:B------:R-:W-:-:S05]  /*10d0*/  IMAD.HI.U32 R6, R5, R2, RZ ;  /* 0x0000000205067227 */ /* 0x000fca00078e00ff */
[----:B------:R-:W-:-:S04]  /*10e0*/  SHF.R.U32.HI R6, RZ, R3, R6 ;  /* 0x00000003ff067219 */ /* 0x000fc80000011606 */
[----:B------:R-:W-:-:S03]  /*10f0*/  SEL R6, R5, R6, !P0 ;  /* 0x0000000605067207 */ /* 0x000fc60004000000 */
[----:B------:R-:W-:Y:S01]  /*1100*/  @!P1 IMAD.HI.U32 R8, R7, R2, RZ ;  /* 0x0000000207089227 */ /* 0x000fe200078e00ff */
[----:B------:R-:W-:-:S04]  /*1110*/  IADD3 R2, PT, PT, -R6, RZ, RZ ;  /* 0x000000ff06027210 */ /* 0x000fc80007ffe1ff */
[----:B------:R-:W-:Y:S01]  /*1120*/  @!P1 SHF.R.U32.HI R8, RZ, R3, R8 ;  /* 0x00000003ff089219 */ /* 0x000fe20000011608 */
[----:B------:R-:W-:-:S03]  /*1130*/  IMAD R2, R9, R2, R5 ;  /* 0x0000000209027224 */ /* 0x000fc600078e0205 */
[----:B------:R-:W-:Y:S02]  /*1140*/  @!P1 SEL R3, R7, R8, !P0 ;  /* 0x0000000807039207 */ /* 0x000fe40004000000 */
[----:B------:R-:W-:-:S03]  /*1150*/  IADD3 R8, PT, PT, -R5, RZ, RZ ;  /* 0x000000ff05087210 */ /* 0x000fc60007ffe1ff */
[--C-:B------:R-:W-:Y:S02]  /*1160*/  @!P1 IMAD.IADD R6, R6, 0x1, -R3.reuse ;  /* 0x0000000106069824 */ /* 0x100fe400078e0a03 */
[----:B------:R-:W-:Y:S01]  /*1170*/  @!P1 IMAD R3, R2, R11, R3 ;  /* 0x0000000b02039224 */ /* 0x000fe200078e0203 */
[----:B------:R-:W-:Y:S01]  /*1180*/  IADD3 R2, PT, PT, -R7, RZ, RZ ;  /* 0x000000ff07027210 */ /* 0x000fe20007ffe1ff */
[----:B------:R-:W-:Y:S02]  /*1190*/  @!P1 IMAD R5, R6, R9, R7 ;  /* 0x0000000906059224 */ /* 0x000fe400078e0207 */
[----:B------:R-:W-:Y:S02]  /*11a0*/  IMAD R8, R4, R8, R155 ;  /* 0x0000000804087224 */ /* 0x000fe400078e029b */
[----:B------:R-:W-:Y:S02]  /*11b0*/  @!P1 IMAD.MOV.U32 R7, RZ, RZ, R3 ;  /* 0x000000ffff079224 */ /* 0x000fe400078e0003 */
[----:B------:R-:W-:-:S02]  /*11c0*/  IMAD R2, R10, R2, R165 ;  /* 0x000000020a027224 */ /* 0x000fc400078e02a5 */
[----:B------:R-:W-:Y:S02]  /*11d0*/  IMAD R155, R5, R4, R8 ;  /* 0x00000004059b7224 */ /* 0x000fe400078e0208 */
[----:B------:R-:W-:Y:S02]  /*11e0*/  IMAD R165, R7, R10, R2 ;  /* 0x0000000a07a57224 */ /* 0x000fe400078e0202 */
.L_x_15:
[----:B------:R-:W1:Y:S01]  /*11f0*/  LDCU UR4, c[0x0][0xb30] ;  /* 0x00016600ff0477ac */ /* 0x000e620008000800 */
[----:B------:R-:W2:Y:S08]  /*1200*/  S2UR UR37, SR_CgaCtaId ;  /* 0x00000000002579c3 */ /* 0x000eb00000008800 */
[----:B------:R-:W3:Y:S01]  /*1210*/  LDC R72, c[0x0][0xb24] ;  /* 0x0002c900ff487b82 */ /* 0x000ee20000000800 */
[----:B-1----:R-:W-:-:S09]  /*1220*/  UISETP.NE.AND UP1, UPT, UR4, 0x1, UPT ;  /* 0x000000010400788c */ /* 0x002fd2000bf25270 */
[----:B--2---:R-:W-:Y:S05]  /*1230*/  BRA.U UP1, `(.L_x_16) ;  /* 0x0000000101407547 */ /* 0x004fea000b800000 */
[----:B------:R-:W1:Y:S08]  /*1240*/  LDC.64 R4, c[0x0][0xb10] ;  /* 0x0002c400ff047b82 */ /* 0x000e700000000a00 */
[----:B------:R-:W2:Y:S08]  /*1250*/  LDC.64 R2, c[0x0][0xb18] ;  /* 0x0002c600ff027b82 */ /* 0x000eb00000000a00 */
[----:B------:R-:W4:Y:S08]  /*1260*/  LDC R6, c[0x0][0xb20] ;  /* 0x0002c800ff067b82 */ /* 0x000f300000000800 */
[----:B------:R-:W3:Y:S01]  /*1270*/  LDC R8, c[0x0][0xb0c] ;  /* 0x0002c300ff087b82 */ /* 0x000ee20000000800 */
[----:B-1----:R-:W-:-:S05]  /*1280*/  IMAD.HI.U32 R4, R165, R4, RZ ;  /* 0x00000004a5047227 */ /* 0x002fca00078e00ff */
[----:B------:R-:W-:Y:S01]  /*1290*/  SHF.R.U32.HI R4, RZ, R5, R4 ;  /* 0x00000005ff047219 */ /* 0x000fe20000011604 */
[----:B--2---:R-:W-:Y:S01]  /*12a0*/  IMAD.HI.U32 R3, R155, R3, RZ ;  /* 0x000000039b037227 */ /* 0x004fe200078e00ff */
[----:B------:R-:W-:-:S04]  /*12b0*/  ISETP.NE.AND P0, PT, R2, 0x1, PT ;  /* 0x000000010200780c */ /* 0x000fc80003f05270 */
[----:B----4-:R-:W-:-:S04]  /*12c0*/  SHF.R.U32.HI R6, RZ, R6, R3 ;  /* 0x00000006ff067219 */ /* 0x010fc80000011603 */
[----:B------:R-:W-:Y:S02]  /*12d0*/  SEL R3, R155, R6, !P0 ;  /* 0x000000069b037207 */ /* 0x000fe40004000000 */
[----:B---3--:R-:W-:-:S04]  /*12e0*/  ISETP.NE.AND P1, PT, R8, 0x1, PT ;  /* 0x000000010800780c */ /* 0x008fc80003f25270 */
[----:B------:R-:W-:-:S05]  /*12f0*/  SEL R4, R165, R4, !P1 ;  /* 0x00000004a5047207 */ /* 0x000fca0004800000 */
[----:B------:R-:W-:Y:S02]  /*1300*/  IMAD.IADD R5, R3, 0x1, -R4 ;  /* 0x0000000103057824 */ /* 0x000fe400078e0a04 */
[----:B------:R-:W-:Y:S02]  /*1310*/  IMAD.IADD R3, R4, 0x1, -R3 ;  /* 0x0000000104037824 */ /* 0x000fe400078e0a03 */
[----:B------:R-:W-:Y:S02]  /*1320*/  IMAD R165, R5, R8, R165 ;  /* 0x0000000805a57224 */ /* 0x000fe400078e02a5 */
[----:B------:R-:W-:-:S07]  /*1330*/  IMAD R155, R3, R2, R155 ;  /* 0x00000002039b7224 */ /* 0x000fce00078e029b */
.L_x_16:
[----:B------:R-:W-:Y:S01]  /*1340*/  BAR.SYNC.DEFER_BLOCKING 0x0 ;  /* 0x0000000000007b1d */ /* 0x000fe20000010000 */
[----:B------:R-:W-:Y:S01]  /*1350*/  UISETP.NE.AND UP1, UPT, UR8, 0x2, UPT ;  /* 0x000000020800788c */ /* 0x000fe2000bf25270 */
[----:B------:R-:W-:Y:S02]  /*1360*/  ISETP.NE.OR P5, PT, R0, 0x2, !P5 ;  /* 0x000000020000780c */ /* 0x000fe40006fa5670 */
[----:B------:R-:W-:-:S06]  /*1370*/  LOP3.LUT R2, R166, 0x1f, RZ, 0xc0, !PT ;  /* 0x0000001fa6027812 */ /* 0x000fcc00078ec0ff */
[----:B------:R-:W-:Y:S05]  /*1380*/  BRA.U UP1, `(.L_x_17) ;  /* 0x0000001101a47547 */ /* 0x000fea000b800000 */
[----:B------:R-:W1:Y:S01]  /*1390*/  LDCU UR13, c[0x0][0x38c] ;  /* 0x00007180ff0d77ac */ /* 0x000e620008000800 */
[----:B------:R-:W2:Y:S01]  /*13a0*/  LDC R9, c[0x0][0x370] ;  /* 0x0000dc00ff097b82 */ /* 0x000ea20000000800 */
[----:B------:R-:W-:Y:S01]  /*13b0*/  PLOP3.LUT P1, PT, PT, PT, UP2, 0x80, 0x8 ;  /* 0x000000000008781c */ /* 0x000fe20003f2f028 */
[----:B------:R-:W-:Y:S01]  /*13c0*/  IMAD.MOV.U32 R15, RZ, RZ, 0x1 ;  /* 0x00000001ff0f7424 */ /* 0x000fe200078e00ff */
[----:B------:R-:W-:Y:S01]  /*13d0*/  ISETP.EQ.OR P4, PT, R2, RZ, P5 ;  /* 0x000000ff0200720c */ /* 0x000fe20002f82670 */
[----:B------:R-:W-:Y:S01]  /*13e0*/  IMAD.MOV.U32 R14, RZ, RZ, RZ ;  /* 0x000000ffff0e7224 */ /* 0x000fe200078e00ff */
[----:B------:R-:W-:Y:S02]  /*13f0*/  PLOP3.LUT P1, PT, P1, PT, PT, 0x8, 0x80 ;  /* 0x000000000080781c */ /* 0x000fe40000f2e170 */
[----:B------:R-:W-:Y:S01]  /*1400*/  CS2R R12, SRZ ;  /* 0x00000000000c7805 */ /* 0x000fe2000001ff00 */
[----:B------:R-:W-:Y:S01]  /*1410*/  IMAD.MOV.U32 R10, RZ, RZ, 0x1 ;  /* 0x00000001ff0a7424 */ /* 0x000fe200078e00ff */
[----:B------:R-:W4:Y:S01]  /*1420*/  LDC R0, c[0x0][0x374] ;  /* 0x0000dd00ff007b82 */ /* 0x000f220000000800 */
[----:B------:R-:W2:Y:S01]  /*1430*/  LDCU.64 UR22, c[0x0][0x348] ;  /* 0x00006900ff1677ac */ /* 0x000ea20008000a00 */
[----:B------:R-:W-:Y:S01]  /*1440*/  UMOV UR6, URZ ;  /* 0x000000ff00067c82 */ /* 0x000fe20008000000 */
[----:B-1----:R-:W-:-:S04]  /*1450*/  UIADD3 UR5, UPT, UPT, UR13, 0x7f, URZ ;  /* 0x0000007f0d057890 */ /* 0x002fc8000fffe0ff */
[----:B------:R-:W-:-:S04]  /*1460*/  USHF.R.S32.HI UR4, URZ, 0x1f, UR5 ;  /* 0x0000001fff047899 */ /* 0x000fc80008011405 */
[----:B------:R-:W-:-:S04]  /*1470*/  ULEA.HI UR4, UR4, UR5, URZ, 0x7 ;  /* 0x0000000504047291 */ /* 0x000fc8000f8f38ff */
[----:B------:R-:W-:Y:S02]  /*1480*/  USHF.R.S32.HI UR15, URZ, 0x7, UR4 ;  /* 0x00000007ff0f7899 */ /* 0x000fe40008011404 */
[----:B------:R-:W-:Y:S02]  /*1490*/  UIADD3 UR4, UPT, UPT, UR13, -0x1, URZ ;  /* 0xffffffff0d047890 */ /* 0x000fe4000fffe0ff */
[----:B------:R-:W-:Y:S02]  /*14a0*/  UISETP.LT.U32.AND UP0, UPT, UR15, 0x6, UPT ;  /* 0x000000060f00788c */ /* 0x000fe4000bf01070 */
[----:B------:R-:W-:Y:S02]  /*14b0*/  UISETP.GE.U32.AND UP1, UPT, UR4, -0xff, UPT ;  /* 0xffffff010400788c */ /* 0x000fe4000bf26070 */
[----:B------:R-:W-:Y:S02]  /*14c0*/  USEL UR14, UR15, 0x6, UP0 ;  /* 0x000000060f0e7887 */ /* 0x000fe40008000000 */
[----:B------:R-:W-:-:S02]  /*14d0*/  UIADD3 UR13, UPT, UPT, UR13, 0xfe, URZ ;  /* 0x000000fe0d0d7890 */ /* 0x000fc4000fffe0ff */
[----:B------:R-:W-:Y:S02]  /*14e0*/  UIADD3 UR5, UPT, UPT, UR14, -0x1, URZ ;  /* 0xffffffff0e057890 */ /* 0x000fe4000fffe0ff */
[----:B------:R-:W-:-:S03]  /*14f0*/  UIADD3 UR7, UPT, UPT, UR15, -UR14, URZ ;  /* 0x8000000e0f077290 */ /* 0x000fc6000fffe0ff */
[----:B------:R-:W-:-:S04]  /*1500*/  @UP1 UIADD3 UR5, UPT, UPT, UR14, URZ, URZ ;  /* 0x000000ff0e051290 */ /* 0x000fc8000fffe0ff */
[----:B--2---:R-:W-:-:S12]  /*1510*/  UIADD3 UR5, UPT, UPT, UR5, 0x1, URZ ;  /* 0x0000000105057890 */ /* 0x004fd8000fffe0ff */
.L_x_35:
[----:B------:R-:W-:Y:S01]  /*1520*/  UISETP.NE.AND UP0, UPT, UR37, URZ, UPT ;  /* 0x000000ff2500728c */ /* 0x000fe2000bf05270 */
[----:B------:R-:W1:Y:S08]  /*1530*/  S2UR UR37, SR_CgaCtaId ;  /* 0x00000000002579c3 */ /* 0x000e700000008800 */
[----:B------:R-:W-:Y:S05]  /*1540*/  BRA.U UP0, `(.L_x_18) ;  /* 0x0000000100347547 */ /* 0x000fea000b800000 */
[----:B------:R-:W2:Y:S01]  /*1550*/  S2R R2, SR_CgaCtaId ;  /* 0x0000000000027919 */ /* 0x000ea20000008800 */
[----:B------:R-:W-:-:S04]  /*1560*/  MOV R3, 0x400 ;  /* 0x0000040000037802 */ /* 0x000fc80000000f00 */
[----:B--2---:R-:W-:Y:S02]  /*1570*/  LEA R3, R2, R3, 0x18 ;  /* 0x0000000302037211 */ /* 0x004fe400078ec0ff */
[----:B------:R-:W-:-:S03]  /*1580*/  SHF.L.U32 R2, R10, 0x1f, RZ ;  /* 0x0000001f0a027819 */ /* 0x000fc600000006ff */
[----:B------:R-:W-:-:S04]  /*1590*/  IMAD R3, R12, 0x8, R3 ;  /* 0x000000080c037824 */ /* 0x000fc800078e0203 */
[----:B------:R-:W2:Y:S02]  /*15a0*/  SYNCS.PHASECHK.TRANS64.TRYWAIT P0, [R3+URZ+0xf0], R2 ;  /* 0x0000f002030075a7 */ /* 0x000ea400080011ff */
[----:B--2---:R-:W-:Y:S05]  /*15b0*/  @!P0 BRA `(.L_x_19) ;  /* 0x0000005400388947 */ /* 0x004fea0003800000 */
.L_x_97:
[----:B------:R-:W-:Y:S01]  /*15c0*/  VIADD R12, R12, 0x1 ;  /* 0x000000010c0c7836 */ /* 0x000fe20000000000 */
[----:B------:R2:W-:Y:S04]  /*15d0*/  SYNCS.ARRIVE.TRANS64.A1T0 RZ, [R3+URZ+0xe0], RZ ;  /* 0x0000e0ff03ff79a7 */ /* 0x0005e800081000ff */
[----:B------:R-:W-:-:S04]  /*15e0*/  ISETP.NE.AND P0, PT, R12, 0x2, PT ;  /* 0x000000020c00780c */ /* 0x000fc80003f05270 */
[----:B------:R-:W-:Y:S02]  /*15f0*/  SEL R12, R12, RZ, P0 ;  /* 0x000000ff0c0c7207 */ /* 0x000fe40000000000 */
[----:B--2---:R-:W-:-:S04]  /*1600*/  SEL R3, RZ, 0x1, P0 ;  /* 0x00000001ff037807 */ /* 0x004fc80000000000 */
[----:B------:R-:W-:-:S07]  /*1610*/  LOP3.LUT R10, R10, R3, RZ, 0x3c, !PT ;  /* 0x000000030a0a7212 */ /* 0x000fce00078e3cff */
.L_x_18:
[----:B------:R-:W-:Y:S01]  /*1620*/  UMOV UR4, 0x400 ;  /* 0x0000040000047882 */ /* 0x000fe20000000000 */
[----:B------:R-:W-:Y:S01]  /*1630*/  SHF.L.U32 R2, R15, 0x1f, RZ ;  /* 0x0000001f0f027819 */ /* 0x000fe200000006ff */
[----:B-1----:R-:W-:Y:S01]  /*1640*/  ULEA UR4, UR37, UR4, 0x18 ;  /* 0x0000000425047291 */ /* 0x002fe2000f8ec0ff */
[----:B------:R-:W-:Y:S01]  /*1650*/  R2UR UR35, R165 ;  /* 0x00000000a52372ca */ /* 0x000fe200000e0000 */
[----:B------:R-:W-:Y:S01]  /*1660*/  UISETP.GE.U32.AND UP0, UPT, UR13, 0xff, UPT ;  /* 0x000000ff0d00788c */ /* 0x000fe2000bf06070 */
[----:B------:R-:W-:Y:S01]  /*1670*/  R2UR UR11, R155 ;  /* 0x000000009b0b72ca */ /* 0x000fe200000e0000 */
[----:B------:R-:W-:Y:S01]  /*1680*/  ULEA UR8, UR6, UR4, 0x3 ;  /* 0x0000000406087291 */ /* 0x000fe2000f8e18ff */
[----:B------:R-:W-:-:S08]  /*1690*/  UMOV UR24, URZ ;  /* 0x000000ff00187c82 */ /* 0x000fd00008000000 */
[----:B------:R1:W2:Y:S01]  /*16a0*/  SYNCS.PHASECHK.TRANS64.TRYWAIT P0, [UR8+0x30], R2 ;  /* 0x00003002ff0075a7 */ /* 0x0002a20008001108 */
[----:B------:R-:W-:Y:S02]  /*16b0*/  USHF.L.U32 UR35, UR35, 0x7, URZ ;  /* 0x0000000723237899 */ /* 0x000fe400080006ff */
[----:B------:R-:W-:Y:S01]  /*16c0*/  USHF.L.U32 UR11, UR11, 0x6, URZ ;  /* 0x000000060b0b7899 */ /* 0x000fe200080006ff */
[----:B------:R-:W-:Y:S11]  /*16d0*/  BRA.U !UP0, `(.L_x_20) ;  /* 0x0000000108a87547 */ /* 0x000ff6000b800000 */
[----:B------:R-:W-:Y:S01]  /*16e0*/  UMOV UR16, URZ ;  /* 0x000000ff00107c82 */ /* 0x000fe20008000000 */
[----:B------:R-:W-:-:S05]  /*16f0*/  UMOV UR17, UR6 ;  /* 0x0000000600117c82 */ /* 0x000fca0008000000 */
.L_x_25:
[----:B-1----:R-:W-:Y:S01]  /*1700*/  ULEA UR33, UR17, UR4, 0x3 ;  /* 0x0000000411217291 */ /* 0x002fe2000f8e18ff */
[----:B--2---:R-:W-:Y:S01]  /*1710*/  @!P5 MOV R3, 0x6000 ;  /* 0x000060000003d802 */ /* 0x004fe20000000f00 */
[----:B--2---:R-:W-:Y:S10]  /*1720*/  @P0 BRA `(.L_x_21) ;  /* 0x00000000000c0947 */ /* 0x004ff40003800000 */
[----:B------:R-:W-:-:S04]  /*1730*/  SHF.L.U32 R5, R15, 0x1f, RZ ;  /* 0x0000001f0f057819 */ /* 0x000fc800000006ff */
[----:B------:R-:W2:Y:S02]  /*1740*/  SYNCS.PHASECHK.TRANS64.TRYWAIT P0, [UR33+0x30], R5 ;  /* 0x00003005ff0075a7 */ /* 0x000ea40008001121 */
[----:B--2---:R-:W-:Y:S05]  /*1750*/  @!P0 BRA `(.L_x_22) ;  /* 0x0000005000e48947 */ /* 0x004fea0003800000 */
.L_x_21:
[----:B------:R2:W-:Y:S01]  /*1760*/  @!P5 SYNCS.ARRIVE.TRANS64 RZ, [UR33], R3 ;  /* 0x00000003ffffd9a7 */ /* 0x0005e20008000021 */
[----:B------:R-:W-:Y:S04]  /*1770*/  BSSY.RECONVERGENT B0, `(.L_x_23) ;  /* 0x0000003000007945 */ /* 0x000fe80003800200 */
[----:B------:R-:W-:Y:S05]  /*1780*/  @P4 BRA `(.L_x_24) ;  /* 0x0000000000044947 */ /* 0x000fea0003800000 */
[----:B------:R-:W-:Y:S05]  /*1790*/  BPT.TRAP 0x1 ;  /* 0x000000040000795c */ /* 0x000fea0000300000 */
.L_x_24:
[----:B------:R-:W-:Y:S05]  /*17a0*/  BSYNC.RECONVERGENT B0 ;  /* 0x0000000000007941 */ /* 0x000fea0003800200 */
.L_x_23:
[----:B------:R-:W-:Y:S02]  /*17b0*/  UIADD3 UR6, UPT, UPT, UR17, 0x1, URZ ;  /* 0x0000000111067890 */ /* 0x000fe4000fffe0ff */
[----:B------:R-:W-:Y:S02]  /*17c0*/  ULEA UR32, UR17, UR4, 0xe ;  /* 0x0000000411207291 */ /* 0x000fe4000f8e70ff */
[----:B------:R-:W-:Y:S02]  /*17d0*/  UISETP.NE.AND UP0, UPT, UR6, 0x6, UPT ;  /* 0x000000060600788c */ /* 0x000fe4000bf05270 */
[----:B------:R-:W-:Y:S02]  /*17e0*/  UIADD3 UR26, UP1, UPT, UR22, 0x80, URZ ;  /* 0x00000080161a7890 */ /* 0x000fe4000ff3e0ff */
[----:B------:R-:W-:Y:S02]  /*17f0*/  USEL UR9, URZ, 0x1, UP0 ;  /* 0x00000001ff097887 */ /* 0x000fe40008000000 */
[----:B------:R-:W-:-:S02]  /*1800*/  USEL UR6, UR6, URZ, UP0 ;  /* 0x000000ff06067287 */ /* 0x000fc40008000000 */
[----:B------:R-:W-:Y:S02]  /*1810*/  UIADD3 UR20, UP0, UPT, UR22, 0x180, URZ ;  /* 0x0000018016147890 */ /* 0x000fe4000ff1e0ff */
[----:B------:R-:W-:Y:S01]  /*1820*/  ULEA UR8, UR6, UR4, 0x3 ;  /* 0x0000000406087291 */ /* 0x000fe2000f8e18ff */
[----:B------:R-:W-:Y:S01]  /*1830*/  LOP3.LUT R15, R15, UR9, RZ, 0x3c, !PT ;  /* 0x000000090f0f7c12 */ /* 0x000fe2000f8e3cff */
[----:B------:R-:W-:Y:S02]  /*1840*/  USHF.L.U32 UR34, UR16, 0x7, URZ ;  /* 0x0000000710227899 */ /* 0x000fe400080006ff */
[----:B------:R-:W-:Y:S01]  /*1850*/  UIADD3.X UR27, UPT, UPT, URZ, UR23, URZ, UP1, !UPT ;  /* 0x00000017ff1b7290 */ /* 0x000fe20008ffe4ff */
[----:B-1----:R-:W-:Y:S01]  /*1860*/  SHF.L.U32 R2, R15, 0x1f, RZ ;  /* 0x0000001f0f027819 */ /* 0x002fe200000006ff */
[----:B------:R-:W-:Y:S02]  /*1870*/  UIADD3 UR32, UPT, UPT, UR32, 0x4400, URZ ;  /* 0x0000440020207890 */ /* 0x000fe4000fffe0ff */
[----:B------:R-:W-:Y:S01]  /*1880*/  UIADD3.X UR21, UPT, UPT, URZ, UR23, URZ, UP0, !UPT ;  /* 0x00000017ff157290 */ /* 0x000fe200087fe4ff */
[----:B------:R1:W1:Y:S01]  /*1890*/  SYNCS.PHASECHK.TRANS64.TRYWAIT P0, [UR8+0x30], R2 ;  /* 0x00003002ff0075a7 */ /* 0x0002620008001108 */
[----:B------:R-:W-:Y:S01]  /*18a0*/  ULEA UR8, UR17, UR4, 0xd ;  /* 0x0000000411087291 */ /* 0x000fe2000f8e68ff */
[----:B------:R-:W-:Y:S01]  /*18b0*/  UMOV UR18, 0x0 ;  /* 0x0000000000127882 */ /* 0x000fe20000000000 */
[----:B------:R-:W-:-:S02]  /*18c0*/  UMOV UR19, 0x10000000 ;  /* 0x1000000000137882 */ /* 0x000fc40000000000 */
[----:B------:R-:W-:Y:S01]  /*18d0*/  UIADD3 UR8, UPT, UPT, UR8, 0x1c400, URZ ;  /* 0x0001c40008087890 */ /* 0x000fe2000fffe0ff */
[----:B------:R1:W-:Y:S01]  /*18e0*/  UTMALDG.3D [UR32], [UR26], desc[UR18] ;  /* 0x000012201a0075b4 */ /* 0x0003e20008011000 */
[----:B------:R-:W-:Y:S01]  /*18f0*/  UMOV UR12, UR36 ;  /* 0x00000024000c7c82 */ /* 0x000fe20008000000 */
[----:B------:R-:W-:Y:S01]  /*1900*/  UMOV UR9, UR33 ;  /* 0x0000002100097c82 */ /* 0x000fe20008000000 */
[----:B------:R-:W-:Y:S01]  /*1910*/  UMOV UR10, UR34 ;  /* 0x00000022000a7c82 */ /* 0x000fe20008000000 */
[----:B------:R-:W-:Y:S01]  /*1920*/  UIADD3 UR16, UPT, UPT, UR16, 0x1, URZ ;  /* 0x0000000110107890 */ /* 0x000fe2000fffe0ff */
[----:B------:R-:W-:Y:S01]  /*1930*/  UMOV UR24, UR5 ;  /* 0x0000000500187c82 */ /* 0x000fe20008000000 */
[----:B------:R-:W-:Y:S02]  /*1940*/  UMOV UR17, UR6 ;  /* 0x0000000600117c82 */ /* 0x000fe40008000000 */
[----:B------:R1:W-:Y:S01]  /*1950*/  UTMALDG.3D [UR8], [UR20], desc[UR18] ;  /* 0x00001208140075b4 */ /* 0x0003e20008011000 */
[----:B------:R-:W-:-:S09]  /*1960*/  UISETP.NE.AND UP0, UPT, UR16, UR5, UPT ;  /* 0x000000051000728c */ /* 0x000fd2000bf05270 */
[----:B------:R-:W-:Y:S05]  /*1970*/  BRA.U UP0, `(.L_x_25) ;  /* 0xfffffffd00607547 */ /* 0x000fea000b83ffff */
.L_x_20:
[----:B-1----:R-:W-:Y:S01]  /*1980*/  ULEA UR8, UR6, UR4, 0x3 ;  /* 0x0000000406087291 */ /* 0x002fe2000f8e18ff */
[----:B------:R-:W-:Y:S01]  /*1990*/  SHF.L.U32 R2, R15, 0x1f, RZ ;  /* 0x0000001f0f027819 */ /* 0x000fe200000006ff */
[----:B------:R-:W-:Y:S01]  /*19a0*/  @!P1 SYNCS.ARRIVE.TRANS64.A1T0 RZ, [UR4+0x78], RZ ;  /* 0x000078ffffff99a7 */ /* 0x000fe20008100004 */
[----:B------:R-:W-:-:S06]  /*19b0*/  UISETP.GT.AND UP0, UPT, UR15, UR14, UPT ;  /* 0x0000000e0f00728c */ /* 0x000fcc000bf04270 */
[----:B--2---:R1:W2:Y:S03]  /*19c0*/  SYNCS.PHASECHK.TRANS64.TRYWAIT P0, [UR8+0x30], R2 ;  /* 0x00003002ff0075a7 */ /* 0x0042a60008001108 */
[----:B------:R-:W-:Y:S05]  /*19d0*/  BRA.U !UP0, `(.L_x_26) ;  /* 0x0000000108ac7547 */ /* 0x000fea000b800000 */
[----:B------:R-:W-:Y:S01]  /*19e0*/  UIADD3 UR21, UPT, UPT, UR7, UR24, URZ ;  /* 0x0000001807157290 */ /* 0x000fe2000fffe0ff */
[----:B------:R-:W-:-:S11]  /*19f0*/  UMOV UR25, UR6 ;  /* 0x0000000600197c82 */ /* 0x000fd60008000000 */
.L_x_31:
[----:B-1----:R-:W-:Y:S01]  /*1a00*/  ULEA UR17, UR25, UR4, 0x3 ;  /* 0x0000000419117291 */ /* 0x002fe2000f8e18ff */
[----:B--2---:R-:W-:Y:S01]  /*1a10*/  @!P5 MOV R3, 0x6000 ;  /* 0x000060000003d802 */ /* 0x004fe20000000f00 */
[----:B--2---:R-:W-:Y:S10]  /*1a20*/  @P0 BRA `(.L_x_27) ;  /* 0x00000000000c0947 */ /* 0x004ff40003800000 */
[----:B------:R-:W-:-:S04]  /*1a30*/  SHF.L.U32 R5, R15, 0x1f, RZ ;  /* 0x0000001f0f057819 */ /* 0x000fc800000006ff */
[----:B------:R-:W2:Y:S02]  /*1a40*/  SYNCS.PHASECHK.TRANS64.TRYWAIT P0, [UR17+0x30], R5 ;  /* 0x00003005ff0075a7 */ /* 0x000ea40008001111 */
[----:B--2---:R-:W-:Y:S05]  /*1a50*/  @!P0 BRA `(.L_x_28) ;  /* 0x00000050003c8947 */ /* 0x004fea0003800000 */
.L_x_27:
[----:B------:R2:W-:Y:S01]  /*1a60*/  @!P5 SYNCS.ARRIVE.TRANS64 RZ, [UR17], R3 ;  /* 0x00000003ffffd9a7 */ /* 0x0005e20008000011 */
[----:B------:R-:W-:Y:S04]  /*1a70*/  BSSY.RECONVERGENT B0, `(.L_x_29) ;  /* 0x0000003000007945 */ /* 0x000fe80003800200 */
[----:B------:R-:W-:Y:S05]  /*1a80*/  @P4 BRA `(.L_x_30) ;  /* 0x0000000000044947 */ /* 0x000fea0003800000 */
[----:B------:R-:W-:Y:S05]  /*1a90*/  BPT.TRAP 0x1 ;  /* 0x000000040000795c */ /* 0x000fea0000300000 */
.L_x_30:
[----:B------:R-:W-:Y:S05]  /*1aa0*/  BSYNC.RECONVERGENT B0 ;  /* 0x0000000000007941 */ /* 0x000fea0003800200 */
.L_x_29:
        /* <DEDUP_REMOVED lines=10> */
[----:B------:R-:W-:Y:S01]  /*1b50*/  UIADD3 UR16, UPT, UPT, UR16, 0x4400, URZ ;  /* 0x0000440010107890 */ /* 0x000fe2000fffe0ff */
[----:B-1----:R-:W-:Y:S01]  /*1b60*/  SHF.L.U32 R2, R15, 0x1f, RZ ;  /* 0x0000001f0f027819 */ /* 0x002fe200000006ff */
[----:B------:R-:W-:Y:S02]  /*1b70*/  UIADD3.X UR31, UPT, UPT, URZ, UR23, URZ, UP1, !UPT ;  /* 0x00000017ff1f7290 */ /* 0x000fe40008ffe4ff */
[----:B------:R-:W-:Y:S01]  /*1b80*/  UIADD3.X UR29, UPT, UPT, URZ, UR23, URZ, UP0, !UPT ;  /* 0x00000017ff1d7290 */ /* 0x000fe200087fe4ff */
[----:B------:R1:W1:Y:S01]  /*1b90*/  SYNCS.PHASECHK.TRANS64.TRYWAIT P0, [UR8+0x30], R2 ;  /* 0x00003002ff0075a7 */ /* 0x0002620008001108 */
[----:B------:R-:W-:Y:S01]  /*1ba0*/  ULEA UR8, UR25, UR4, 0xd ;  /* 0x0000000419087291 */ /* 0x000fe2000f8e68ff */
[----:B------:R-:W-:Y:S01]  /*1bb0*/  UMOV UR26, 0x0 ;  /* 0x00000000001a7882 */ /* 0x000fe20000000000 */
[----:B------:R-:W-:-:S02]  /*1bc0*/  UMOV UR27, 0x10000000 ;  /* 0x10000000001b7882 */ /* 0x000fc40000000000 */
[----:B------:R-:W-:Y:S01]  /*1bd0*/  UIADD3 UR8, UPT, UPT, UR8, 0x1c400, URZ ;  /* 0x0001c40008087890 */ /* 0x000fe2000fffe0ff */
[----:B------:R-:W-:Y:S01]  /*1be0*/  UMOV UR19, UR35 ;  /* 0x0000002300137c82 */ /* 0x000fe20008000000 */
[----:B------:R-:W-:Y:S01]  /*1bf0*/  UMOV UR20, UR36 ;  /* 0x0000002400147c82 */ /* 0x000fe20008000000 */
[----:B------:R-:W-:Y:S01]  /*1c00*/  UMOV UR12, UR36 ;  /* 0x00000024000c7c82 */ /* 0x000fe20008000000 */
[----:B------:R-:W-:Y:S01]  /*1c10*/  UMOV UR9, UR17 ;  /* 0x0000001100097c82 */ /* 0x000fe20008000000 */
[----:B------:R-:W-:Y:S01]  /*1c20*/  UMOV UR10, UR18 ;  /* 0x00000012000a7c82 */ /* 0x000fe20008000000 */
[----:B------:R1:W-:Y:S01]  /*1c30*/  UTMALDG.3D [UR16], [UR30], desc[UR26] ;  /* 0x00001a101e0075b4 */ /* 0x0003e20008011000 */
[----:B------:R-:W-:Y:S01]  /*1c40*/  UIADD3 UR24, UPT, UPT, UR24, 0x1, URZ ;  /* 0x0000000118187890 */ /* 0x000fe2000fffe0ff */
[----:B------:R-:W-:-:S03]  /*1c50*/  UMOV UR25, UR6 ;  /* 0x0000000600197c82 */ /* 0x000fc60008000000 */
[----:B------:R-:W-:Y:S01]  /*1c60*/  UISETP.NE.AND UP0, UPT, UR24, UR21, UPT ;  /* 0x000000151800728c */ /* 0x000fe2000bf05270 */
[----:B------:R1:W-:Y:S08]  /*1c70*/  UTMALDG.3D [UR8], [UR28], desc[UR26] ;  /* 0x00001a081c0075b4 */ /* 0x0003f00008011000 */
[----:B------:R-:W-:Y:S05]  /*1c80*/  BRA.U UP0, `(.L_x_31) ;  /* 0xfffffffd005c7547 */ /* 0x000fea000b83ffff */
.L_x_26:
[C---:B-1----:R-:W-:Y:S01]  /*1c90*/  LEA R2, R14.reuse, UR4, 0x3 ;  /* 0x000000040e027c11 */ /* 0x042fe2000f8e18ff */
[----:B------:R-:W-:Y:S01]  /*1ca0*/  NOP ;  /* 0x0000000000007918 */ /* 0x000fe20000000000 */
[----:B--2---:R-:W-:Y:S02]  /*1cb0*/  SHF.L.U32 R3, R13, 0x1f, RZ ;  /* 0x0000001f0d037819 */ /* 0x004fe400000006ff */
[----:B------:R-:W-:Y:S02]  /*1cc0*/  LEA R4, R14, UR4, 0x4 ;  /* 0x000000040e047c11 */ /* 0x000fe4000f8e20ff */
[----:B------:R-:W1:Y:S02]  /*1cd0*/  SYNCS.PHASECHK.TRANS64.TRYWAIT P0, [R2+URZ+0x80], R3 ;  /* 0x00008003020075a7 */ /* 0x000e6400080011ff */
[----:B-1----:R-:W-:Y:S05]  /*1ce0*/  @!P0 BRA `(.L_x_32) ;  /* 0x0000004c00b08947 */ /* 0x002fea0003800000 */
.L_x_100:
[----:B------:R-:W2:Y:S01]  /*1cf0*/  LDS.128 R4, [R4+0x110] ;  /* 0x0001100004047984 */ /* 0x000ea20000000c00 */
[----:B---3--:R-:W-:Y:S01]  /*1d00*/  ISETP.GE.AND P0, PT, R72, 0x1, PT ;  /* 0x000000014800780c */ /* 0x008fe20003f06270 */
[----:B-1----:R-:W-:Y:S01]  /*1d10*/  VIADD R2, R2, 0x90 ;  /* 0x0000009002027836 */ /* 0x002fe20000000000 */
[----:B------:R-:W-:Y:S01]  /*1d20*/  @!PT LDS RZ, [RZ] ;  /* 0x00000000fffff984 */ /* 0x000fe20000000800 */
[----:B------:R-:W-:Y:S01]  /*1d30*/  @!PT LDS RZ, [RZ] ;  /* 0x00000000fffff984 */ /* 0x000fe20000000800 */
[----:B------:R-:W-:Y:S01]  /*1d40*/  @!PT LDS RZ, [RZ] ;  /* 0x00000000fffff984 */ /* 0x000fe20000000800 */
[----:B------:R-:W-:Y:S01]  /*1d50*/  @!PT LDS RZ, [RZ] ;  /* 0x00000000fffff984 */ /* 0x000fe20000000800 */
[----:B------:R1:W-:Y:S06]  /*1d60*/  MEMBAR.ALL.CTA ;  /* 0x0000000000007992 */ /* 0x0003ec0000008000 */
[----:B-1----:R-:W1:Y:S01]  /*1d70*/  FENCE.VIEW.ASYNC.S ;  /* 0x00000000000073c6 */ /* 0x002e620000000000 */
[----:B------:R-:W-:-:S04]  /*1d80*/  PRMT R2, RZ, 0x654, R2 ;  /* 0x00000654ff027816 */ /* 0x000fc80000000002 */
[----:B-1----:R1:W-:Y:S01]  /*1d90*/  SYNCS.ARRIVE.TRANS64.RED.A1T0 RZ, [R2+URZ], RZ ;  /* 0x000000ff02ff79a7 */ /* 0x0023e200081004ff */
[----:B--2---:R-:W-:-:S13]  /*1da0*/  LOP3.LUT P2, RZ, R6, 0x1, RZ, 0xc0, !PT ;  /* 0x0000000106ff7812 */ /* 0x004fda000784c0ff */
[----:B------:R-:W-:Y:S01]  /*1db0*/  @P2 SHF.R.U32.HI R3, RZ, 0x10, R5 ;  /* 0x00000010ff032819 */ /* 0x000fe20000011605 */
[----:B------:R-:W-:Y:S01]  /*1dc0*/  VOTEU.ANY UP0, P2 ;  /* 0x0000000000ff7886 */ /* 0x000fe20001000100 */
[----:B------:R-:W-:Y:S02]  /*1dd0*/  @P2 MOV R11, R4 ;  /* 0x00000004000b2202 */ /* 0x000fe40000000f00 */
[----:B------:R-:W-:Y:S02]  /*1de0*/  @P2 R2UR.BROADCAST UR8, R3 ;  /* 0x00000000030822ca */ /* 0x000fe400008e0000 */
[----:B------:R-:W-:-:S11]  /*1df0*/  @P2 LOP3.LUT R8, R5, 0xffff, RZ, 0xc0, !PT ;  /* 0x0000ffff05082812 */ /* 0x000fd600078ec0ff */
[----:B------:R-:W-:Y:S01]  /*1e00*/  @UP0 UMOV UR36, UR8 ;  /* 0x0000000800240c82 */ /* 0x000fe20008000000 */
[----:B-1----:R-:W-:Y:S05]  /*1e10*/  @!P0 BRA `(.L_x_33) ;  /* 0x0000000000b88947 */ /* 0x002fea0003800000 */
[----:B------:R-:W4:Y:S01]  /*1e20*/  LDC.64 R4, c[0x0][0xb18] ;  /* 0x0002c600ff047b82 */ /* 0x000f220000000a00 */
[----:B------:R-:W-:-:S07]  /*1e30*/  ISETP.NE.AND P3, PT, R72, 0x1, PT ;  /* 0x000000014800780c */ /* 0x000fce0003f65270 */
[----:B------:R-:W1:Y:S08]  /*1e40*/  LDC.64 R6, c[0x0][0xb10] ;  /* 0x0002c400ff067b82 */ /* 0x000e700000000a00 */
[----:B------:R-:W2:Y:S08]  /*1e50*/  LDC R16, c[0x0][0xb20] ;  /* 0x0002c800ff107b82 */ /* 0x000eb00000000800 */
[----:B------:R-:W3:Y:S01]  /*1e60*/  LDC R18, c[0x0][0xb0c] ;  /* 0x0002c300ff127b82 */ /* 0x000ee20000000800 */
[----:B----4-:R-:W-:Y:S01]  /*1e70*/  IMAD.HI.U32 R17, R0, R5, RZ ;  /* 0x0000000500117227 */ /* 0x010fe200078e00ff */
[----:B------:R-:W-:-:S03]  /*1e80*/  ISETP.NE.AND P0, PT, R4, 0x1, PT ;  /* 0x000000010400780c */ /* 0x000fc60003f05270 */
[----:B------:R-:W-:-:S03]  /*1e90*/  IMAD.HI.U32 R5, R8, R5, RZ ;  /* 0x0000000508057227 */ /* 0x000fc600078e00ff */
[----:B------:R-:W4:Y:S01]  /*1ea0*/  LDC.64 R2, c[0x0][0xb28] ;  /* 0x0002ca00ff027b82 */ /* 0x000f220000000a00 */
[----:B-1----:R-:W-:-:S04]  /*1eb0*/  IMAD.HI.U32 R20, R9, R6, RZ ;  /* 0x0000000609147227 */ /* 0x002fc800078e00ff */
[----:B------:R-:W-:Y:S01]  /*1ec0*/  IMAD.HI.U32 R22, R11, R6, RZ ;  /* 0x000000060b167227 */ /* 0x000fe200078e00ff */
[----:B------:R-:W-:Y:S02]  /*1ed0*/  SHF.R.U32.HI R20, RZ, R7, R20 ;  /* 0x00000007ff147219 */ /* 0x000fe40000011614 */
[-C--:B--2---:R-:W-:Y:S02]  /*1ee0*/  SHF.R.U32.HI R17, RZ, R16.reuse, R17 ;  /* 0x00000010ff117219 */ /* 0x084fe40000011611 */
[----:B------:R-:W-:Y:S02]  /*1ef0*/  SHF.R.U32.HI R5, RZ, R16, R5 ;  /* 0x00000010ff057219 */ /* 0x000fe40000011605 */
[----:B------:R-:W-:Y:S02]  /*1f00*/  SEL R17, R0, R17, !P0 ;  /* 0x0000001100117207 */ /* 0x000fe40004000000 */
[----:B------:R-:W-:Y:S02]  /*1f10*/  SHF.R.U32.HI R22, RZ, R7, R22 ;  /* 0x00000007ff167219 */ /* 0x000fe40000011616 */
[----:B---3--:R-:W-:-:S02]  /*1f20*/  ISETP.NE.AND P1, PT, R18, 0x1, PT ;  /* 0x000000011200780c */ /* 0x008fc40003f25270 */
[----:B------:R-:W-:Y:S02]  /*1f30*/  SEL R5, R8, R5, !P0 ;  /* 0x0000000508057207 */ /* 0x000fe40004000000 */
[----:B------:R-:W-:Y:S02]  /*1f40*/  SEL R19, R9, R20, !P1 ;  /* 0x0000001409137207 */ /* 0x000fe40004800000 */
[----:B------:R-:W-:Y:S01]  /*1f50*/  SEL R7, R11, R22, !P1 ;  /* 0x000000160b077207 */ /* 0x000fe20004800000 */
[----:B----4-:R-:W-:-:S04]  /*1f60*/  IMAD.HI.U32 R20, R17, R2, RZ ;  /* 0x0000000211147227 */ /* 0x010fc800078e00ff */
[----:B------:R-:W-:Y:S01]  /*1f70*/  IMAD.HI.U32 R6, R19, R2, RZ ;  /* 0x0000000213067227 */ /* 0x000fe200078e00ff */
[----:B------:R-:W-:-:S04]  /*1f80*/  @P3 SHF.R.U32.HI R17, RZ, R3, R20 ;  /* 0x00000003ff113219 */ /* 0x000fc80000011614 */
[----:B------:R-:W-:Y:S01]  /*1f90*/  @P3 SHF.R.U32.HI R19, RZ, R3, R6 ;  /* 0x00000003ff133219 */ /* 0x000fe20000011606 */
[----:B------:R-:W-:-:S04]  /*1fa0*/  IMAD R17, R72, R17, RZ ;  /* 0x0000001148117224 */ /* 0x000fc800078e02ff */
[----:B------:R-:W-:Y:S01]  /*1fb0*/  IMAD R6, R72, R19, RZ ;  /* 0x0000001348067224 */ /* 0x000fe200078e02ff */
[C---:B------:R-:W-:Y:S02]  /*1fc0*/  ISETP.GE.AND P0, PT, R5.reuse, R17, PT ;  /* 0x000000110500720c */ /* 0x040fe40003f06270 */
[----:B------:R-:W-:Y:S02]  /*1fd0*/  IADD3 R17, PT, PT, -R5, RZ, RZ ;  /* 0x000000ff05117210 */ /* 0x000fe40007ffe1ff */
[----:B------:R-:W-:Y:S01]  /*1fe0*/  ISETP.GE.OR P0, PT, R7, R6, P0 ;  /* 0x000000060700720c */ /* 0x000fe20000706670 */
[----:B------:R-:W-:-:S04]  /*1ff0*/  IMAD.HI.U32 R6, R5, R2, RZ ;  /* 0x0000000205067227 */ /* 0x000fc800078e00ff */
[----:B------:R-:W-:Y:S01]  /*2000*/  IMAD R8, R4, R17, R8 ;  /* 0x0000001104087224 */ /* 0x000fe200078e0208 */
[----:B------:R-:W-:-:S04]  /*2010*/  SHF.R.U32.HI R6, RZ, R3, R6 ;  /* 0x00000003ff067219 */ /* 0x000fc80000011606 */
[----:B------:R-:W-:-:S03]  /*2020*/  SEL R6, R5, R6, !P3 ;  /* 0x0000000605067207 */ /* 0x000fc60005800000 */
[----:B------:R-:W-:-:S04]  /*2030*/  @!P0 IMAD.HI.U32 R16, R7, R2, RZ ;  /* 0x0000000207108227 */ /* 0x000fc800078e00ff */
[----:B------:R-:W-:Y:S01]  /*2040*/  IMAD.MOV R2, RZ, RZ, -R6 ;  /* 0x000000ffff027224 */ /* 0x000fe200078e0a06 */
[----:B------:R-:W-:-:S03]  /*2050*/  @!P0 SHF.R.U32.HI R16, RZ, R3, R16 ;  /* 0x00000003ff108219 */ /* 0x000fc60000011610 */
[----:B------:R-:W-:Y:S01]  /*2060*/  IMAD R2, R72, R2, R5 ;  /* 0x0000000248027224 */ /* 0x000fe200078e0205 */
[----:B------:R-:W-:-:S05]  /*2070*/  @!P0 SEL R3, R7, R16, !P3 ;  /* 0x0000001007038207 */ /* 0x000fca0005800000 */
[--C-:B------:R-:W-:Y:S02]  /*2080*/  @!P0 IMAD.IADD R6, R6, 0x1, -R3.reuse ;  /* 0x0000000106068824 */ /* 0x100fe400078e0a03 */
[----:B------:R-:W-:Y:S01]  /*2090*/  @!P0 IMAD R3, R2, R19, R3 ;  /* 0x0000001302038224 */ /* 0x000fe200078e0203 */
[----:B------:R-:W-:Y:S01]  /*20a0*/  IADD3 R2, PT, PT, -R7, RZ, RZ ;  /* 0x000000ff07027210 */ /* 0x000fe20007ffe1ff */
[----:B------:R-:W-:Y:S02]  /*20b0*/  @!P0 IMAD R5, R72, R6, R7 ;  /* 0x0000000648058224 */ /* 0x000fe400078e0207 */
[----:B------:R-:W-:Y:S02]  /*20c0*/  @!P0 IMAD.MOV.U32 R7, RZ, RZ, R3 ;  /* 0x000000ffff078224 */ /* 0x000fe400078e0003 */
[----:B------:R-:W-:Y:S02]  /*20d0*/  IMAD R2, R18, R2, R11 ;  /* 0x0000000212027224 */ /* 0x000fe400078e020b */
[----:B------:R-:W-:-:S02]  /*20e0*/  IMAD R8, R5, R4, R8 ;  /* 0x0000000405087224 */ /* 0x000fc400078e0208 */
[----:B------:R-:W-:Y:S02]  /*20f0*/  IMAD R11, R7, R18, R2 ;  /* 0x00000012070b7224 */ /* 0x000fe400078e0202 */
.L_x_33:
[----:B------:R-:W1:Y:S02]  /*2100*/  LDCU UR8, c[0x0][0xb30] ;  /* 0x00016600ff0877ac */ /* 0x000e640008000800 */
[----:B-1----:R-:W-:-:S09]  /*2110*/  UISETP.NE.AND UP0, UPT, UR8, 0x1, UPT ;  /* 0x000000010800788c */ /* 0x002fd2000bf05270 */
[----:B------:R-:W-:Y:S05]  /*2120*/  BRA.U UP0, `(.L_x_34) ;  /* 0x0000000100407547 */ /* 0x000fea000b800000 */
[----:B------:R-:W1:Y:S08]  /*2130*/  LDC.64 R4, c[0x0][0xb10] ;  /* 0x0002c400ff047b82 */ /* 0x000e700000000a00 */
[----:B------:R-:W2:Y:S08]  /*2140*/  LDC.64 R2, c[0x0][0xb18] ;  /* 0x0002c600ff027b82 */ /* 0x000eb00000000a00 */
[----:B------:R-:W3:Y:S08]  /*2150*/  LDC R6, c[0x0][0xb20] ;  /* 0x0002c800ff067b82 */ /* 0x000ef00000000800 */
[----:B------:R-:W4:Y:S01]  /*2160*/  LDC R16, c[0x0][0xb0c] ;  /* 0x0002c300ff107b82 */ /* 0x000f220000000800 */
[----:B-1----:R-:W-:-:S05]  /*2170*/  IMAD.HI.U32 R4, R11, R4, RZ ;  /* 0x000000040b047227 */ /* 0x002fca00078e00ff */
[----:B------:R-:W-:Y:S01]  /*2180*/  SHF.R.U32.HI R4, RZ, R5, R4 ;  /* 0x00000005ff047219 */ /* 0x000fe20000011604 */
[----:B--2---:R-:W-:Y:S01]  /*2190*/  IMAD.HI.U32 R3, R8, R3, RZ ;  /* 0x0000000308037227 */ /* 0x004fe200078e00ff */
[----:B------:R-:W-:-:S04]  /*21a0*/  ISETP.NE.AND P0, PT, R2, 0x1, PT ;  /* 0x000000010200780c */ /* 0x000fc80003f05270 */
[----:B---3--:R-:W-:-:S04]  /*21b0*/  SHF.R.U32.HI R3, RZ, R6, R3 ;  /* 0x00000006ff037219 */ /* 0x008fc80000011603 */
[----:B------:R-:W-:Y:S02]  /*21c0*/  SEL R3, R8, R3, !P0 ;  /* 0x0000000308037207 */ /* 0x000fe40004000000 */
[----:B----4-:R-:W-:-:S04]  /*21d0*/  ISETP.NE.AND P1, PT, R16, 0x1, PT ;  /* 0x000000011000780c */ /* 0x010fc80003f25270 */
[----:B------:R-:W-:-:S05]  /*21e0*/  SEL R4, R11, R4, !P1 ;  /* 0x000000040b047207 */ /* 0x000fca0004800000 */
[----:B------:R-:W-:Y:S02]  /*21f0*/  IMAD.IADD R5, R3, 0x1, -R4 ;  /* 0x0000000103057824 */ /* 0x000fe400078e0a04 */
[----:B------:R-:W-:Y:S02]  /*2200*/  IMAD.IADD R3, R4, 0x1, -R3 ;  /* 0x0000000104037824 */ /* 0x000fe400078e0a03 */
[----:B------:R-:W-:Y:S02]  /*2210*/  IMAD R11, R5, R16, R11 ;  /* 0x00000010050b7224 */ /* 0x000fe400078e020b */
[----:B------:R-:W-:-:S07]  /*2220*/  IMAD R8, R3, R2, R8 ;  /* 0x0000000203087224 */ /* 0x000fce00078e0208 */
.L_x_34:
[----:B------:R-:W-:Y:S01]  /*2230*/  VIADD R14, R14, 0x1 ;  /* 0x000000010e0e7836 */ /* 0x000fe20000000000 */
[----:B------:R-:W-:Y:S01]  /*2240*/  PLOP3.LUT P1, PT, PT, PT, PT, 0x80, 0x8 ;  /* 0x000000000008781c */ /* 0x000fe20003f2f070 */
[----:B------:R-:W-:Y:S02]  /*2250*/  IMAD.IADD R165, R11, 0x1, R154 ;  /* 0x000000010ba57824 */ /* 0x000fe400078e029a */
[----:B------:R-:W-:Y:S01]  /*2260*/  IMAD.IADD R155, R8, 0x1, R143 ;  /* 0x00000001089b7824 */ /* 0x000fe200078e028f */
[----:B------:R-:W-:-:S04]  /*2270*/  ISETP.NE.AND P0, PT, R14, 0x2, PT ;  /* 0x000000020e00780c */ /* 0x000fc80003f05270 */
[----:B------:R-:W-:Y:S02]  /*2280*/  SEL R2, RZ, 0x1, P0 ;  /* 0x00000001ff027807 */ /* 0x000fe40000000000 */
[----:B------:R-:W-:Y:S02]  /*2290*/  SEL R14, R14, RZ, P0 ;  /* 0x000000ff0e0e7207 */ /* 0x000fe40000000000 */
[----:B------:R-:W-:Y:S01]  /*22a0*/  LOP3.LUT R13, R13, R2, RZ, 0x3c, !PT ;  /* 0x000000020d0d7212 */ /* 0x000fe200078e3cff */
[----:B------:R-:W-:Y:S06]  /*22b0*/  @P2 BRA `(.L_x_35) ;  /* 0xfffffff000982947 */ /* 0x000fec000383ffff */
[----:B------:R-:W-:Y:S01]  /*22c0*/  UIADD3 UR4, UPT, UPT, UR4, 0x30, URZ ;  /* 0x0000003004047890 */ /* 0x000fe2000fffe0ff */
[----:B------:R-:W-:-:S03]  /*22d0*/  SHF.L.U32 R3, R15, 0x1f, RZ ;  /* 0x0000001f0f037819 */ /* 0x000fc600000006ff */
[----:B------:R-:W-:-:S09]  /*22e0*/  ULEA UR5, UR6, UR4, 0x3 ;  /* 0x0000000406057291 */ /* 0x000fd2000f8e18ff */
[----:B------:R-:W1:Y:S02]  /*22f0*/  SYNCS.PHASECHK.TRANS64.TRYWAIT P0, [UR5], R3 ;  /* 0x00000003ff0075a7 */ /* 0x000e640008001105 */
[----:B-1----:R-:W-:Y:S05]  /*2300*/  @!P0 BRA `(.L_x_36) ;  /* 0x00000048003c8947 */ /* 0x002fea0003800000 */
.L_x_102:
[----:B------:R-:W-:-:S04]  /*2310*/  UIADD3 UR6, UPT, UPT, UR6, 0x1, URZ ;  /* 0x0000000106067890 */ /* 0x000fc8000fffe0ff */
[----:B------:R-:W-:-:S04]  /*2320*/  UISETP.NE.AND UP0, UPT, UR6, 0x6, UPT ;  /* 0x000000060600788c */ /* 0x000fc8000bf05270 */
[----:B------:R-:W-:Y:S02]  /*2330*/  USEL UR7, URZ, 0x1, UP0 ;  /* 0x00000001ff077887 */ /* 0x000fe40008000000 */
[----:B------:R-:W-:-:S04]  /*2340*/  USEL UR6, UR6, URZ, UP0 ;  /* 0x000000ff06067287 */ /* 0x000fc80008000000 */
[----:B------:R-:W-:Y:S01]  /*2350*/  ULEA UR5, UR6, UR4, 0x3 ;  /* 0x0000000406057291 */ /* 0x000fe2000f8e18ff */
[----:B------:R-:W-:-:S04]  /*2360*/  LOP3.LUT R2, R15, UR7, RZ, 0x3c, !PT ;  /* 0x000000070f027c12 */ /* 0x000fc8000f8e3cff */
[----:B-1----:R-:W-:-:S04]  /*2370*/  SHF.L.U32 R3, R2, 0x1f, RZ ;  /* 0x0000001f02037819 */ /* 0x002fc800000006ff */
[----:B------:R-:W1:Y:S02]  /*2380*/  SYNCS.PHASECHK.TRANS64.TRYWAIT P0, [UR5], R3 ;  /* 0x00000003ff0075a7 */ /* 0x000e640008001105 */
[----:B-1----:R-:W-:Y:S05]  /*2390*/  @!P0 BRA `(.L_x_37) ;  /* 0x0000004800308947 */ /* 0x002fea0003800000 */
.L_x_104:
        /* <DEDUP_REMOVED lines=9> */
.L_x_106:
        /* <DEDUP_REMOVED lines=9> */
.L_x_108:
        /* <DEDUP_REMOVED lines=9> */
.L_x_110:
[----:B------:R-:W-:-:S04]  /*2550*/  UIADD3 UR6, UPT, UPT, UR6, 0x1, URZ ;  /* 0x0000000106067890 */ /* 0x000fc8000fffe0ff */
[----:B------:R-:W-:-:S04]  /*2560*/  UISETP.NE.AND UP0, UPT, UR6, 0x6, UPT ;  /* 0x000000060600788c */ /* 0x000fc8000bf05270 */
[----:B------:R-:W-:Y:S02]  /*2570*/  USEL UR5, URZ, 0x1, UP0 ;  /* 0x00000001ff057887 */ /* 0x000fe40008000000 */
[----:B------:R-:W-:-:S04]  /*2580*/  USEL UR6, UR6, URZ, UP0 ;  /* 0x000000ff06067287 */ /* 0x000fc80008000000 */
[----:B------:R-:W-:Y:S01]  /*2590*/  ULEA UR6, UR6, UR4, 0x3 ;  /* 0x0000000406067291 */ /* 0x000fe2000f8e18ff */
[----:B-1----:R-:W-:-:S04]  /*25a0*/  LOP3.LUT R3, R2, UR5, RZ, 0x3c, !PT ;  /* 0x0000000502037c12 */ /* 0x002fc8000f8e3cff */
[----:B------:R-:W-:Y:S01]  /*25b0*/  SHF.L.U32 R3, R3, 0x1f, RZ ;  /* 0x0000001f03037819 */ /* 0x000fe200000006ff */
[----:B----4-:R-:W-:-:S07]  /*25c0*/  IMAD.U32 R0, RZ, RZ, UR6 ;  /* 0x00000006ff007e24 */ /* 0x010fce000f8e00ff */
.L_x_41:
[----:B-1----:R1:W2:Y:S02]  /*25d0*/  SYNCS.PHASECHK.TRANS64.TRYWAIT P0, [R0+URZ], R3 ;  /* 0x00000003000075a7 */ /* 0x0022a400080011ff */
[----:B--2---:R-:W-:Y:S05]  /*25e0*/  @!P0 NANOSLEEP.SYNCS 0x989680 ;  /* 0x009896800000895d */ /* 0x004fea0003900000 */
[----:B------:R-:W2:Y:S02]  /*25f0*/  @!P0 SYNCS.PHASECHK.TRANS64 P0, [R0+URZ], R3 ;  /* 0x00000003000085a7 */ /* 0x000ea400080010ff */
[----:B--2---:R-:W-:Y:S05]  /*2600*/  @P0 EXIT ;  /* 0x000000000000094d */ /* 0x004fea0003800000 */
[----:B------:R-:W-:Y:S05]  /*2610*/  BRA `(.L_x_41) ;  /* 0xfffffffc00ec7947 */ /* 0x000fea000383ffff */
.L_x_17:
[----:B------:R-:W-:-:S04]  /*2620*/  UISETP.NE.AND UP1, UPT, UR37, URZ, UPT ;  /* 0x000000ff2500728c */ /* 0x000fc8000bf25270 */
[----:B------:R-:W-:-:S09]  /*2630*/  UISETP.NE.OR UP1, UPT, UR8, 0x1, UP1 ;  /* 0x000000010800788c */ /* 0x000fd20008f25670 */
[----:B------:R-:W-:Y:S05]  /*2640*/  BRA.U UP1, `(.L_x_42) ;  /* 0x0000000501487547 */ /* 0x000fea000b800000 */
[----:B------:R-:W-:Y:S01]  /*2650*/  ISETP.NE.AND P2, PT, R2, RZ, PT ;  /* 0x000000ff0200720c */ /* 0x000fe20003f45270 */
[----:B------:R-:W-:Y:S01]  /*2660*/  IMAD.MOV.U32 R12, RZ, RZ, 0x1 ;  /* 0x00000001ff0c7424 */ /* 0x000fe200078e00ff */
[----:B------:R-:W-:Y:S02]  /*2670*/  CS2R R10, SRZ ;  /* 0x00000000000a7805 */ /* 0x000fe4000001ff00 */
[----:B------:R-:W-:Y:S01]  /*2680*/  CS2R R8, SRZ ;  /* 0x0000000000087805 */ /* 0x000fe2000001ff00 */
[----:B------:R-:W-:Y:S01]  /*2690*/  UMOV UR4, 0x400 ;  /* 0x0000040000047882 */ /* 0x000fe20000000000 */
[----:B------:R-:W-:Y:S01]  /*26a0*/  UMOV UR6, URZ ;  /* 0x000000ff00067c82 */ /* 0x000fe20008000000 */
[----:B------:R-:W-:-:S12]  /*26b0*/  ULEA UR37, UR37, UR4, 0x18 ;  /* 0x0000000425257291 */ /* 0x000fd8000f8ec0ff */
.L_x_46:
[----:B------:R-:W-:Y:S02]  /*26c0*/  LEA R0, R8, UR37, 0x3 ;  /* 0x0000002508007c11 */ /* 0x000fe4000f8e18ff */
[----:B------:R-:W-:-:S03]  /*26d0*/  SHF.L.U32 R5, R9, 0x1f, RZ ;  /* 0x0000001f09057819 */ /* 0x000fc600000006ff */
[----:B------:R-:W-:Y:S01]  /*26e0*/  VIADD R4, R0, 0xf0 ;  /* 0x000000f000047836 */ /* 0x000fe20000000000 */
[----:B------:R-:W1:Y:S02]  /*26f0*/  SYNCS.PHASECHK.TRANS64.TRYWAIT P0, [R0+URZ+0xe0], R5 ;  /* 0x0000e005000075a7 */ /* 0x000e6400080011ff */
[----:B-1----:R-:W-:Y:S05]  /*2700*/  @!P0 BRA `(.L_x_43) ;  /* 0x0000004400b48947 */ /* 0x002fea0003800000 */
.L_x_111:
[----:B------:R-:W-:Y:S01]  /*2710*/  ULEA UR5, UR6, UR37, 0x3 ;  /* 0x0000002506057291 */ /* 0x000fe2000f8e18ff */
[----:B------:R-:W-:Y:S02]  /*2720*/  PRMT R4, RZ, 0x654, R4 ;  /* 0x00000654ff047816 */ /* 0x000fe40000000004 */
[----:B-1----:R-:W-:Y:S01]  /*2730*/  SHF.L.U32 R5, R12, 0x1f, RZ ;  /* 0x0000001f0c057819 */ /* 0x002fe200000006ff */
[----:B------:R-:W-:Y:S01]  /*2740*/  UIADD3 UR4, UPT, UPT, UR5, 0x80, URZ ;  /* 0x0000008005047890 */ /* 0x000fe2000fffe0ff */
[----:B------:R1:W-:Y:S05]  /*2750*/  SYNCS.ARRIVE.TRANS64.RED.A1T0 RZ, [R4+URZ], RZ ;  /* 0x000000ff04ff79a7 */ /* 0x0003ea00081004ff */
[----:B------:R-:W-:Y:S01]  /*2760*/  IMAD.U32 R7, RZ, RZ, UR4 ;  /* 0x00000004ff077e24 */ /* 0x000fe2000f8e00ff */
[----:B------:R-:W2:Y:S04]  /*2770*/  SYNCS.PHASECHK.TRANS64.TRYWAIT P0, [UR5+0x90], R5 ;  /* 0x00009005ff0075a7 */ /* 0x000ea80008001105 */
[----:B------:R-:W-:Y:S01]  /*2780*/  PRMT R6, R2, 0x654, R7 ;  /* 0x0000065402067816 */ /* 0x000fe20000000007 */
[----:B-1----:R-:W-:Y:S01]  /*2790*/  @!P2 IMAD.MOV.U32 R4, RZ, RZ, 0x10 ;  /* 0x00000010ff04a424 */ /* 0x002fe200078e00ff */
[----:B--2---:R-:W-:Y:S06]  /*27a0*/  @!P0 BRA `(.L_x_44) ;  /* 0x0000004400a08947 */ /* 0x004fec0003800000 */
.L_x_113:
[----:B------:R-:W-:Y:S01]  /*27b0*/  ULEA UR4, UR6, UR37, 0x4 ;  /* 0x0000002506047291 */ /* 0x000fe2000f8e20ff */
[----:B------:R-:W-:Y:S01]  /*27c0*/  SEL R3, R6, R3, !P2 ;  /* 0x0000000306037207 */ /* 0x000fe20005000000 */
[----:B------:R-:W-:Y:S01]  /*27d0*/  UIADD3 UR5, UPT, UPT, UR5, 0x80, URZ ;  /* 0x0000008005057890 */ /* 0x000fe2000fffe0ff */
[----:B-1----:R-:W-:Y:S01]  /*27e0*/  LEA R0, R11, UR37, 0x3 ;  /* 0x000000250b007c11 */ /* 0x002fe2000f8e18ff */
[----:B------:R-:W-:Y:S01]  /*27f0*/  UIADD3 UR4, UPT, UPT, UR4, 0x110, URZ ;  /* 0x0000011004047890 */ /* 0x000fe2000fffe0ff */
[----:B------:R-:W-:Y:S01]  /*2800*/  SHF.L.U32 R5, R10, 0x1f, RZ ;  /* 0x0000001f0a057819 */ /* 0x000fe200000006ff */
[----:B------:R1:W-:Y:S01]  /*2810*/  @!P2 SYNCS.ARRIVE.TRANS64.RED RZ, [R3+URZ], R4 ;  /* 0x0000000403ffa9a7 */ /* 0x0003e200080004ff */
[----:B------:R-:W-:Y:S01]  /*2820*/  UIADD3 UR6, UPT, UPT, UR6, 0x1, URZ ;  /* 0x0000000106067890 */ /* 0x000fe2000fffe0ff */
[----:B------:R-:W-:-:S03]  /*2830*/  VIADD R8, R8, 0x1 ;  /* 0x0000000108087836 */ /* 0x000fc60000000000 */
[----:B------:R-:W-:Y:S02]  /*2840*/  UISETP.NE.AND UP0, UPT, UR6, 0x2, UPT ;  /* 0x000000020600788c */ /* 0x000fe4000bf05270 */
[----:B------:R-:W-:Y:S06]  /*2850*/  UGETNEXTWORKID.BROADCAST [UR4], [UR5] ;  /* 0x00000000040073ca */ /* 0x000fec0008000100 */
[----:B------:R-:W-:Y:S01]  /*2860*/  USEL UR4, URZ, 0x1, UP0 ;  /* 0x00000001ff047887 */ /* 0x000fe20008000000 */
[----:B------:R-:W-:Y:S01]  /*2870*/  ISETP.NE.AND P0, PT, R8, 0x2, PT ;  /* 0x000000020800780c */ /* 0x000fe20003f05270 */
[----:B------:R-:W-:Y:S01]  /*2880*/  USEL UR6, UR6, URZ, UP0 ;  /* 0x000000ff06067287 */ /* 0x000fe20008000000 */
[----:B------:R-:W2:Y:S03]  /*2890*/  SYNCS.PHASECHK.TRANS64.TRYWAIT P1, [R0+URZ+0x80], R5 ;  /* 0x00008005000075a7 */ /* 0x000ea600080211ff */
[----:B------:R-:W-:Y:S01]  /*28a0*/  LOP3.LUT R12, R12, UR4, RZ, 0x3c, !PT ;  /* 0x000000040c0c7c12 */ /* 0x000fe2000f8e3cff */
[----:B-12---:R-:W-:Y:S07]  /*28b0*/  @!P1 BRA `(.L_x_45) ;  /* 0x0000004400749947 */ /* 0x006fee0003800000 */
.L_x_114:
[C---:B------:R-:W-:Y:S01]  /*28c0*/  LEA R4, R11.reuse, UR37, 0x4 ;  /* 0x000000250b047c11 */ /* 0x040fe2000f8e20ff */
[----:B-1----:R-:W-:Y:S01]  /*28d0*/  VIADD R0, R0, 0x90 ;  /* 0x0000009000007836 */ /* 0x002fe20000000000 */
[----:B------:R-:W-:Y:S01]  /*28e0*/  SEL R8, R8, RZ, P0 ;  /* 0x000000ff08087207 */ /* 0x000fe20000000000 */
[----:B------:R-:W-:-:S03]  /*28f0*/  VIADD R11, R11, 0x1 ;  /* 0x000000010b0b7836 */ /* 0x000fc60000000000 */
[----:B------:R-:W1:Y:S01]  /*2900*/  LDS.128 R4, [R4+0x110] ;  /* 0x0001100004047984 */ /* 0x000e620000000c00 */
[----:B------:R-:W-:Y:S02]  /*2910*/  PRMT R0, RZ, 0x654, R0 ;  /* 0x00000654ff007816 */ /* 0x000fe40000000000 */
[C---:B------:R-:W-:Y:S01]  /*2920*/  ISETP.NE.AND P1, PT, R11.reuse, 0x2, PT ;  /* 0x000000020b00780c */ /* 0x040fe20003f25270 */
[----:B------:R-:W-:Y:S01]  /*2930*/  @!PT LDS RZ, [RZ] ;  /* 0x00000000fffff984 */ /* 0x000fe20000000800 */
[----:B------:R-:W-:Y:S01]  /*2940*/  @!PT LDS RZ, [RZ] ;  /* 0x00000000fffff984 */ /* 0x000fe20000000800 */
[----:B------:R-:W-:Y:S01]  /*2950*/  @!PT LDS RZ, [RZ] ;  /* 0x00000000fffff984 */ /* 0x000fe20000000800 */
[----:B------:R-:W-:Y:S01]  /*2960*/  @!PT LDS RZ, [RZ] ;  /* 0x00000000fffff984 */ /* 0x000fe20000000800 */
[----:B------:R2:W-:Y:S06]  /*2970*/  MEMBAR.ALL.CTA ;  /* 0x0000000000007992 */ /* 0x0005ec0000008000 */
[----:B--2---:R-:W2:Y:S01]  /*2980*/  FENCE.VIEW.ASYNC.S ;  /* 0x00000000000073c6 */ /* 0x004ea20000000000 */
[----:B------:R-:W-:Y:S01]  /*2990*/  SEL R11, R11, RZ, P1 ;  /* 0x000000ff0b0b7207 */ /* 0x000fe20000800000 */
[----:B--2---:R2:W-:Y:S01]  /*29a0*/  SYNCS.ARRIVE.TRANS64.RED.A1T0 RZ, [R0+URZ], RZ ;  /* 0x000000ff00ff79a7 */ /* 0x0045e200081004ff */
[----:B-1----:R-:W-:-:S02]  /*29b0*/  LOP3.LUT P3, RZ, R6, 0x1, RZ, 0xc0, !PT ;  /* 0x0000000106ff7812 */ /* 0x002fc4000786c0ff */
[----:B------:R-:W-:-:S04]  /*29c0*/  SEL R5, RZ, 0x1, P1 ;  /* 0x00000001ff057807 */ /* 0x000fc80000800000 */
[----:B------:R-:W-:Y:S02]  /*29d0*/  LOP3.LUT R10, R10, R5, RZ, 0x3c, !PT ;  /* 0x000000050a0a7212 */ /* 0x000fe400078e3cff */
[----:B--2---:R-:W-:-:S04]  /*29e0*/  SEL R0, RZ, 0x1, P0 ;  /* 0x00000001ff007807 */ /* 0x004fc80000000000 */
[----:B------:R-:W-:Y:S01]  /*29f0*/  LOP3.LUT R9, R9, R0, RZ, 0x3c, !PT ;  /* 0x0000000009097212 */ /* 0x000fe200078e3cff */
[----:B------:R-:W-:Y:S06]  /*2a00*/  @P3 BRA `(.L_x_46) ;  /* 0xfffffffc002c3947 */ /* 0x000fec000383ffff */
[----:B------:R-:W-:Y:S01]  /*2a10*/  ULEA UR5, UR6, UR37, 0x3 ;  /* 0x0000002506057291 */ /* 0x000fe2000f8e18ff */
[----:B------:R-:W-:-:S08]  /*2a20*/  SHF.L.U32 R3, R12, 0x1f, RZ ;  /* 0x0000001f0c037819 */ /* 0x000fd000000006ff */
[----:B------:R-:W1:Y:S02]  /*2a30*/  SYNCS.PHASECHK.TRANS64 P0, [UR5+0x90], R3 ;  /* 0x00009003ff0075a7 */ /* 0x000e640008001005 */
[----:B-1----:R-:W-:Y:S05]  /*2a40*/  @P0 BRA `(.L_x_47) ;  /* 0x0000000000080947 */ /* 0x002fea0003800000 */
[----:B------:R-:W1:Y:S02]  /*2a50*/  SYNCS.PHASECHK.TRANS64.TRYWAIT P0, [UR5+0x90], R3 ;  /* 0x00009003ff0075a7 */ /* 0x000e640008001105 */
[----:B-1----:R-:W-:Y:S05]  /*2a60*/  @!P0 BRA `(.L_x_48) ;  /* 0x00000044001c8947 */ /* 0x002fea0003800000 */
.L_x_47:
[----:B------:R-:W-:-:S04]  /*2a70*/  UIADD3 UR4, UPT, UPT, UR6, 0x1, URZ ;  /* 0x0000000106047890 */ /* 0x000fc8000fffe0ff */
[----:B------:R-:W-:-:S04]  /*2a80*/  UISETP.NE.AND UP0, UPT, UR4, 0x2, UPT ;  /* 0x000000020400788c */ /* 0x000fc8000bf05270 */
[----:B------:R-:W-:Y:S02]  /*2a90*/  USEL UR7, URZ, 0x1, UP0 ;  /* 0x00000001ff077887 */ /* 0x000fe40008000000 */
[----:B------:R-:W-:-:S04]  /*2aa0*/  USEL UR4, UR4, URZ, UP0 ;  /* 0x000000ff04047287 */ /* 0x000fc80008000000 */
[----:B------:R-:W-:Y:S01]  /*2ab0*/  ULEA UR4, UR4, UR37, 0x3 ;  /* 0x0000002504047291 */ /* 0x000fe2000f8e18ff */
[----:B-1----:R-:W-:-:S04]  /*2ac0*/  LOP3.LUT R3, R12, UR7, RZ, 0x3c, !PT ;  /* 0x000000070c037c12 */ /* 0x002fc8000f8e3cff */
[----:B------:R-:W-:-:S04]  /*2ad0*/  SHF.L.U32 R0, R3, 0x1f, RZ ;  /* 0x0000001f03007819 */ /* 0x000fc800000006ff */
[----:B------:R-:W1:Y:S02]  /*2ae0*/  SYNCS.PHASECHK.TRANS64 P0, [UR4+0x90], R0 ;  /* 0x00009000ff0075a7 */ /* 0x000e640008001004 */
[----:B-1----:R-:W-:Y:S05]  /*2af0*/  @P0 EXIT ;  /* 0x000000000000094d */ /* 0x002fea0003800000 */
[----:B------:R-:W-:Y:S02]  /*2b00*/  SHF.L.U32 R3, R3, 0x1f, RZ ;  /* 0x0000001f03037819 */ /* 0x000fe400000006ff */
[----:B------:R-:W-:-:S07]  /*2b10*/  MOV R0, UR4 ;  /* 0x0000000400007c02 */ /* 0x000fce0008000f00 */
.L_x_49:
[----:B-1----:R1:W2:Y:S02]  /*2b20*/  SYNCS.PHASECHK.TRANS64.TRYWAIT P0, [R0+URZ+0x90], R3 ;  /* 0x00009003000075a7 */ /* 0x0022a400080011ff */
[----:B--2---:R-:W-:Y:S05]  /*2b30*/  @!P0 NANOSLEEP.SYNCS 0x989680 ;  /* 0x009896800000895d */ /* 0x004fea0003900000 */
[----:B------:R-:W2:Y:S02]  /*2b40*/  @!P0 SYNCS.PHASECHK.TRANS64 P0, [R0+URZ+0x90], R3 ;  /* 0x00009003000085a7 */ /* 0x000ea400080010ff */
[----:B--2---:R-:W-:Y:S05]  /*2b50*/  @P0 EXIT ;  /* 0x000000000000094d */ /* 0x004fea0003800000 */
[----:B------:R-:W-:Y:S05]  /*2b60*/  BRA `(.L_x_49) ;  /* 0xfffffffc00ec7947 */ /* 0x000fea000383ffff */
.L_x_42:
[----:B------:R-:W-:-:S09]  /*2b70*/  UISETP.NE.AND UP1, UPT, UR8, URZ, UPT ;  /* 0x000000ff0800728c */ /* 0x000fd2000bf25270 */
[----:B------:R-:W-:Y:S05]  /*2b80*/  BRA.U UP1, `(.L_x_50) ;  /* 0x0000000d01b47547 */ /* 0x000fea000b800000 */
[----:B------:R-:W-:Y:S01]  /*2b90*/  UMOV UR4, 0x40 ;  /* 0x0000004000047882 */ /* 0x000fe20000000000 */
[----:B------:R-:W-:Y:S01]  /*2ba0*/  NOP ;  /* 0x0000000000007918 */ /* 0x000fe20000000000 */
[----:B------:R-:W-:Y:S01]  /*2bb0*/  ULEA UR4, UR37, UR4, 0x18 ;  /* 0x0000000425047291 */ /* 0x000fe2000f8ec0ff */
[----:B------:R-:W-:Y:S02]  /*2bc0*/  UMOV UR5, 0x400 ;  /* 0x0000040000057882 */ /* 0x000fe40000000000 */
[----:B------:R-:W-:-:S06]  /*2bd0*/  ULEA UR37, UR37, UR5, 0x18 ;  /* 0x0000000525257291 */ /* 0x000fcc000f8ec0ff */
[----:B------:R-:W1:Y:S02]  /*2be0*/  LDS.U8 R0, [UR4+0x1c] ;  /* 0x00001c04ff007984 */ /* 0x000e640008000000 */
[----:B-1----:R-:W-:-:S13]  /*2bf0*/  ISETP.NE.AND P0, PT, R0, RZ, PT ;  /* 0x000000ff0000720c */ /* 0x002fda0003f05270 */
[----:B------:R-:W-:Y:S05]  /*2c00*/  @P0 BRA `(.L_x_51) ;  /* 0x0000000000580947 */ /* 0x000fea0003800000 */
[----:B------:R-:W-:-:S13]  /*2c10*/  ELECT P0, URZ, PT ;  /* 0x0000000000ff782f */ /* 0x000fda0003800000 */
[----:B------:R-:W-:Y:S05]  /*2c20*/  @!P0 BRA `(.L_x_52) ;  /* 0x0000000000608947 */ /* 0x000fea0003800000 */
[----:B------:R-:W-:Y:S01]  /*2c30*/  UMOV UR5, 0x10 ;  /* 0x0000001000057882 */ /* 0x000fe20000000000 */
[----:B------:R-:W-:Y:S01]  /*2c40*/  HFMA2 R0, -RZ, RZ, 0, 5.9604644775390625e-08 ;  /* 0x00000001ff007431 */ /* 0x000fe200000001ff */
[----:B------:R-:W-:-:S03]  /*2c50*/  MOV R2, 0xffff ;  /* 0x0000ffff00027802 */ /* 0x000fc60000000f00 */
[----:B------:R-:W-:Y:S04]  /*2c60*/  DEPBAR.LE SB1, 0x36 ;  /* 0x00009d800000791a */ /* 0x000fe80000000000 */
[----:B------:R-:W1:Y:S02]  /*2c70*/  UTCATOMSWS.FIND_AND_SET.ALIGN UP0, UR5, UR5 ;  /* 0x00000005000575e3 */ /* 0x000e640008000800 */
[----:B-1----:R-:W-:Y:S01]  /*2c80*/  MOV R3, UR5 ;  /* 0x0000000500037c02 */ /* 0x002fe20008000f00 */
[----:B------:R-:W-:Y:S06]  /*2c90*/  BRA.U UP0, `(.L_x_53) ;  /* 0x0000000100187547 */ /* 0x000fec000b800000 */
.L_x_54:
[----:B------:R-:W-:Y:S05]  /*2ca0*/  NANOSLEEP 0x64 ;  /* 0x000000640000795d */ /* 0x000fea0003800000 */
[----:B------:R-:W-:-:S05]  /*2cb0*/  UMOV UR5, 0x10 ;  /* 0x0000001000057882 */ /* 0x000fca0000000000 */
[----:B------:R-:W-:Y:S04]  /*2cc0*/  DEPBAR.LE SB1, 0x36 ;  /* 0x00009d800000791a */ /* 0x000fe80000000000 */
[----:B------:R-:W1:Y:S02]  /*2cd0*/  UTCATOMSWS.FIND_AND_SET.ALIGN UP0, UR5, UR5 ;  /* 0x00000005000575e3 */ /* 0x000e640008000800 */
[----:B-1----:R-:W-:Y:S01]  /*2ce0*/  MOV R3, UR5 ;  /* 0x0000000500037c02 */ /* 0x002fe20008000f00 */
[----:B------:R-:W-:Y:S05]  /*2cf0*/  BRA.U !UP0, `(.L_x_54) ;  /* 0xfffffffd08e87547 */ /* 0x000fea000b83ffff */
.L_x_53:
[-C--:B------:R-:W-:Y:S02]  /*2d00*/  SHF.L.U32 R2, R2, R3.reuse, RZ ;  /* 0x0000000302027219 */ /* 0x080fe400000006ff */
[----:B------:R-:W-:Y:S01]  /*2d10*/  SHF.L.U32 R0, R0, R3, RZ ;  /* 0x0000000300007219 */ /* 0x000fe200000006ff */
[----:B------:R-:W-:Y:S02]  /*2d20*/  IMAD.SHL.U32 R3, R3, 0x20, RZ ;  /* 0x0000002003037824 */ /* 0x000fe400078e00ff */
[----:B------:R1:W-:Y:S04]  /*2d30*/  ATOMS.OR RZ, [UR4+0x14], R2 ;  /* 0x00001402ffff798c */ /* 0x0003e8000b000004 */
[----:B------:R1:W-:Y:S04]  /*2d40*/  ATOMS.OR RZ, [UR4+0x18], R0 ;  /* 0x00001800ffff798c */ /* 0x0003e8000b000004 */
[----:B------:R1:W-:Y:S01]  /*2d50*/  STS [UR37+0x130], R3 ;  /* 0x00013003ff007988 */ /* 0x0003e20008000825 */
[----:B------:R-:W-:Y:S05]  /*2d60*/  BRA `(.L_x_52) ;  /* 0x0000000000107947 */ /* 0x000fea0003800000 */
.L_x_51:
[----:B------:R-:W-:Y:S02]  /*2d70*/  MOV R0, 0xffffffff ;  /* 0xffffffff00007802 */ /* 0x000fe40000000f00 */
[----:B------:R-:W-:-:S03]  /*2d80*/  MOV R2, 0x2db0 ;  /* 0x00002db000027802 */ /* 0x000fc60000000f00 */
[----:B------:R1:W-:Y:S04]  /*2d90*/  STS [UR37+0x130], R0 ;  /* 0x00013000ff007988 */ /* 0x0003e80008000825 */
[----:B-1-3-5:R-:W-:Y:S05]  /*2da0*/  CALL.REL.NOINC `($__internal_1_$__cuda_sm10x_tcgen05_guardrail_trap_phase_invalid_during_alloc) ;  /* 0x0000004400987944 */ /* 0x02afea0003c00000 */
.L_x_52:
[----:B------:R-:W-:Y:S05]  /*2db0*/  WARPSYNC.ALL ;  /* 0x0000000000007948 */ /* 0x000fea0003800000 */
[----:B------:R-:W2:Y:S01]  /*2dc0*/  S2UR UR5, SR_CgaCtaId ;  /* 0x00000000000579c3 */ /* 0x000ea20000008800 */
[----:B------:R-:W-:Y:S01]  /*2dd0*/  UMOV UR4, 0x400 ;  /* 0x0000040000047882 */ /* 0x000fe20000000000 */
[----:B------:R-:W-:-:S06]  /*2de0*/  NOP ;  /* 0x0000000000007918 */ /* 0x000fcc0000000000 */
[----:B------:R-:W-:Y:S06]  /*2df0*/  BAR.ARV 0x6, 0xa0 ;  /* 0x0182800000007b1d */ /* 0x000fec0000002000 */
[----:B------:R-:W4:Y:S01]  /*2e00*/  LDCU UR7, c[0x0][0x38c] ;  /* 0x00007180ff0777ac */ /* 0x000f220008000800 */
[----:B------:R-:W-:Y:S01]  /*2e10*/  IMAD.MOV.U32 R11, RZ, RZ, 0x1 ;  /* 0x00000001ff0b7424 */ /* 0x000fe200078e00ff */
[----:B------:R-:W-:Y:S01]  /*2e20*/  CS2R R8, SRZ ;  /* 0x0000000000087805 */ /* 0x000fe2000001ff00 */
[----:B------:R-:W-:Y:S01]  /*2e30*/  IMAD.MOV.U32 R10, RZ, RZ, RZ ;  /* 0x000000ffff0a7224 */ /* 0x000fe200078e00ff */
[----:B------:R-:W3:Y:S01]  /*2e40*/  LDCU UR6, c[0x0][0x38c] ;  /* 0x00007180ff0677ac */ /* 0x000ee20008000800 */
[----:B------:R-:W-:Y:S01]  /*2e50*/  UMOV UR15, URZ ;  /* 0x000000ff000f7c82 */ /* 0x000fe20008000000 */
[----:B------:R-:W-:Y:S01]  /*2e60*/  UMOV UR14, URZ ;  /* 0x000000ff000e7c82 */ /* 0x000fe20008000000 */
[----:B--2---:R-:W-:Y:S01]  /*2e70*/  ULEA UR5, UR5, UR4, 0x18 ;  /* 0x0000000405057291 */ /* 0x004fe2000f8ec0ff */
[----:B------:R-:W-:Y:S01]  /*2e80*/  UMOV UR24, 0x0 ;  /* 0x0000000000187882 */ /* 0x000fe20000000000 */
[----:B------:R-:W-:-:S02]  /*2e90*/  UMOV UR25, 0x8100010 ;  /* 0x0810001000197882 */ /* 0x000fc40000000000 */
[----:B------:R-:W-:Y:S02]  /*2ea0*/  UIADD3 UR10, UPT, UPT, UR5, 0x4400, URZ ;  /* 0x00004400050a7890 */ /* 0x000fe4000fffe0ff */
[----:B------:R-:W-:Y:S02]  /*2eb0*/  UIADD3 UR11, UPT, UPT, UR5, 0x1c400, URZ ;  /* 0x0001c400050b7890 */ /* 0x000fe4000fffe0ff */
[----:B----4-:R-:W-:Y:S01]  /*2ec0*/  UIADD3 UR7, UPT, UPT, UR7, 0x7f, URZ ;  /* 0x0000007f07077890 */ /* 0x010fe2000fffe0ff */
[----:B-1----:R-:W1:Y:S01]  /*2ed0*/  LDS R0, [UR5+0x130] ;  /* 0x00013005ff007984 */ /* 0x002e620008000800 */
[----:B------:R-:W-:Y:S02]  /*2ee0*/  USHF.R.U32.HI UR10, URZ, 0x4, UR10 ;  /* 0x00000004ff0a7899 */ /* 0x000fe4000801160a */
[----:B------:R-:W-:Y:S02]  /*2ef0*/  USHF.R.S32.HI UR4, URZ, 0x1f, UR7 ;  /* 0x0000001fff047899 */ /* 0x000fe40008011407 */
[----:B------:R-:W-:-:S02]  /*2f00*/  USHF.R.U32.HI UR11, URZ, 0x4, UR11 ;  /* 0x00000004ff0b7899 */ /* 0x000fc4000801160b */
[----:B------:R-:W-:Y:S02]  /*2f10*/  ULEA.HI UR4, UR4, UR7, URZ, 0x7 ;  /* 0x0000000704047291 */ /* 0x000fe4000f8f38ff */
[----:B------:R-:W-:Y:S02]  /*2f20*/  ULOP3.LUT UR10, UR10, 0x3fff, URZ, 0xc0, !UPT ;  /* 0x00003fff0a0a7892 */ /* 0x000fe4000f8ec0ff */
[----:B------:R-:W-:Y:S02]  /*2f30*/  USHF.R.S32.HI UR4, URZ, 0x7, UR4 ;  /* 0x00000007ff047899 */ /* 0x000fe40008011404 */
[----:B------:R-:W-:Y:S02]  /*2f40*/  ULOP3.LUT UR11, UR11, 0x3fff, URZ, 0xc0, !UPT ;  /* 0x00003fff0b0b7892 */ /* 0x000fe4000f8ec0ff */
[----:B------:R-:W-:Y:S01]  /*2f50*/  UISETP.LT.AND UP0, UPT, UR4, 0x1, UPT ;  /* 0x000000010400788c */ /* 0x000fe2000bf01270 */
[----:B------:R-:W-:Y:S01]  /*2f60*/  UMOV UR22, 0x0 ;  /* 0x0000000000167882 */ /* 0x000fe20000000000 */
[----:B------:R-:W-:-:S02]  /*2f70*/  UMOV UR23, 0x8100010 ;  /* 0x0810001000177882 */ /* 0x000fc40000000000 */
[----:B------:R-:W-:Y:S02]  /*2f80*/  USEL UR9, UR4, 0x1, !UP0 ;  /* 0x0000000104097887 */ /* 0x000fe4000c000000 */
[----:B------:R-:W-:Y:S02]  /*2f90*/  ULOP3.LUT UR10, UR10, 0x10000, URZ, 0xfc, !UPT ;  /* 0x000100000a0a7892 */ /* 0x000fe4000f8efcff */
[----:B------:R-:W-:Y:S02]  /*2fa0*/  ULOP3.LUT UR11, UR11, 0x10000, URZ, 0xfc, !UPT ;  /* 0x000100000b0b7892 */ /* 0x000fe4000f8efcff */
[----:B------:R-:W-:Y:S02]  /*2fb0*/  UIADD3 UR9, UPT, UPT, -UR9, URZ, URZ ;  /* 0x000000ff09097290 */ /* 0x000fe4000fffe1ff */
[----:B---3--:R-:W-:Y:S01]  /*2fc0*/  UISETP.GE.AND UP3, UPT, UR6, 0x1, UPT ;  /* 0x000000010600788c */ /* 0x008fe2000bf66270 */
[----:B------:R-:W-:Y:S01]  /*2fd0*/  UMOV UR20, 0x0 ;  /* 0x0000000000147882 */ /* 0x000fe20000000000 */
[----:B------:R-:W-:Y:S01]  /*2fe0*/  UMOV UR21, 0x8100010 ;  /* 0x0810001000157882 */ /* 0x000fe20000000000 */
[----:B------:R-:W-:Y:S01]  /*2ff0*/  UMOV UR18, 0x0 ;  /* 0x0000000000127882 */ /* 0x000fe20000000000 */
[----:B------:R-:W-:Y:S01]  /*3000*/  UMOV UR19, 0x8100010 ;  /* 0x0810001000137882 */ /* 0x000fe20000000000 */
[----:B-1----:R-:W-:-:S15]  /*3010*/  R2UR UR16, R0 ;  /* 0x00000000001072ca */ /* 0x002fde00000e0000 */
.L_x_61:
[----:B------:R-:W-:Y:S02]  /*3020*/  LEA R0, R10, UR5, 0x3 ;  /* 0x000000050a007c11 */ /* 0x000fe4000f8e18ff */
[----:B------:R-:W-:Y:S02]  /*3030*/  SHF.L.U32 R5, R9, 0x1f, RZ ;  /* 0x0000001f09057819 */ /* 0x000fe400000006ff */
[----:B------:R-:W-:Y:S01]  /*3040*/  PLOP3.LUT P0, PT, PT, PT, UP3, 0x80, 0x8 ;  /* 0x000000000008781c */ /* 0x000fe20003f0f038 */
[----:B------:R-:W-:Y:S01]  /*3050*/  VIADD R3, R0, 0x90 ;  /* 0x0000009000037836 */ /* 0x000fe20000000000 */
[----:B-1----:R-:W1:Y:S02]  /*3060*/  SYNCS.PHASECHK.TRANS64.TRYWAIT P1, [R0+URZ+0x80], R5 ;  /* 0x00008005000075a7 */ /* 0x002e6400080211ff */
[----:B-1-3--:R-:W-:Y:S09]  /*3070*/  @!P1 BRA `(.L_x_55) ;  /* 0x0000003c00b09947 */ /* 0x00aff20003800000 */
.L_x_116:
[----:B------:R-:W-:Y:S01]  /*3080*/  LEA R4, R10, UR5, 0x4 ;  /* 0x000000050a047c11 */ /* 0x000fe2000f8e20ff */
[----:B------:R-:W-:Y:S01]  /*3090*/  @UP3 ULEA UR6, UR14, UR5, 0x3 ;  /* 0x000000050e063291 */ /* 0x000fe2000f8e18ff */
[----:B------:R-:W-:Y:S01]  /*30a0*/  PLOP3.LUT P2, PT, PT, PT, PT, 0x80, 0x8 ;  /* 0x000000000008781c */ /* 0x000fe20003f4f070 */
[----:B------:R-:W-:Y:S01]  /*30b0*/  ULEA UR7, UR15, UR5, 0x3 ;  /* 0x000000050f077291 */ /* 0x000fe2000f8e18ff */
[----:B------:R-:W-:Y:S01]  /*30c0*/  PRMT R3, RZ, 0x654, R3 ;  /* 0x00000654ff037816 */ /* 0x000fe20000000003 */
[----:B------:R-:W-:Y:S01]  /*30d0*/  ULEA UR8, UR15, UR16, 0x6 ;  /* 0x000000100f087291 */ /* 0x000fe2000f8e30ff */
[----:B-1----:R-:W1:Y:S01]  /*30e0*/  LDS.128 R4, [R4+0x110] ;  /* 0x0001100004047984 */ /* 0x002e620000000c00 */
[----:B------:R-:W-:Y:S02]  /*30f0*/  @P0 SHF.L.U32 R2, R8, 0x1f, RZ ;  /* 0x0000001f08020819 */ /* 0x000fe400000006ff */
[----:B------:R-:W-:Y:S01]  /*3100*/  SHF.L.U32 R0, R11, 0x1f, RZ ;  /* 0x0000001f0b007819 */ /* 0x000fe200000006ff */
[----:B------:R-:W-:Y:S01]  /*3110*/  @!PT LDS RZ, [RZ] ;  /* 0x00000000fffff984 */ /* 0x000fe20000000800 */
[----:B------:R-:W-:Y:S01]  /*3120*/  @!PT LDS RZ, [RZ] ;  /* 0x00000000fffff984 */ /* 0x000fe20000000800 */
[----:B------:R-:W-:Y:S01]  /*3130*/  @!PT LDS RZ, [RZ] ;  /* 0x00000000fffff984 */ /* 0x000fe20000000800 */
[----:B------:R-:W-:Y:S01]  /*3140*/  @!PT LDS RZ, [RZ] ;  /* 0x00000000fffff984 */ /* 0x000fe20000000800 */
[----:B------:R2:W-:Y:S06]  /*3150*/  MEMBAR.ALL.CTA ;  /* 0x0000000000007992 */ /* 0x0005ec0000008000 */
[----:B--2---:R-:W2:Y:S02]  /*3160*/  FENCE.VIEW.ASYNC.S ;  /* 0x00000000000073c6 */ /* 0x004ea40000000000 */
[----:B--2---:R2:W-:Y:S01]  /*3170*/  SYNCS.ARRIVE.TRANS64.RED.A1T0 RZ, [R3+URZ], RZ ;  /* 0x000000ff03ff79a7 */ /* 0x0045e200081004ff */
[----:B------:R2:W3:Y:S01]  /*3180*/  @P0 SYNCS.PHASECHK.TRANS64.TRYWAIT P2, [UR6], R2 ;  /* 0x00000002ff0005a7 */ /* 0x0004e20008041106 */
[----:B-1----:R-:W-:Y:S01]  /*3190*/  LOP3.LUT P1, RZ, R6, 0x1, RZ, 0xc0, !PT ;  /* 0x0000000106ff7812 */ /* 0x002fe2000782c0ff */
[----:B------:R-:W1:Y:S02]  /*31a0*/  SYNCS.PHASECHK.TRANS64.TRYWAIT P0, [UR7+0xc0], R0 ;  /* 0x0000c000ff0075a7 */ /* 0x000e640008001107 */
[----:B-123--:R-:W-:Y:S10]  /*31b0*/  @!P0 BRA `(.L_x_56) ;  /* 0x0000003c00748947 */ /* 0x00eff40003800000 */
.L_x_118:
[----:B------:R-:W-:Y:S01]  /*31c0*/  IADD3 R10, PT, PT, R10, 0x1, RZ ;  /* 0x000000010a0a7810 */ /* 0x000fe20007ffe0ff */
[----:B------:R-:W-:Y:S06]  /*31d0*/  BRA.U !UP3, `(.L_x_57) ;  /* 0x000000010bc07547 */ /* 0x000fec000b800000 */
[----:B------:R-:W-:Y:S01]  /*31e0*/  UPLOP3.LUT UP4, UPT, UPT, UPT, UPT, 0x40, 0x4 ;  /* 0x000000000004789c */ /* 0x000fe20003f8e870 */
[----:B------:R-:W-:Y:S01]  /*31f0*/  UMOV UR13, UR9 ;  /* 0x00000009000d7c82 */ /* 0x000fe20008000000 */
[----:B------:R-:W-:Y:S01]  /*3200*/  UMOV UR12, UR4 ;  /* 0x00000004000c7c82 */ /* 0x000fe20008000000 */
[----:B------:R-:W-:-:S08]  /*3210*/  UMOV UR17, UR14 ;  /* 0x0000000e00117c82 */ /* 0x000fd00008000000 */
.L_x_60:
[----:B------:R-:W-:Y:S02]  /*3220*/  UIADD3 UR13, UPT, UPT, UR13, 0x1, URZ ;  /* 0x000000010d0d7890 */ /* 0x000fe4000fffe0ff */
[----:B--2---:R-:W-:Y:S02]  /*3230*/  ULEA UR6, UR17, UR5, 0x3 ;  /* 0x0000000511067291 */ /* 0x004fe4000f8e18ff */
[----:B------:R-:W-:Y:S01]  /*3240*/  UISETP.NE.AND UP0, UPT, UR13, URZ, UPT ;  /* 0x000000ff0d00728c */ /* 0x000fe2000bf05270 */
[----:B---3--:R-:W-:Y:S10]  /*3250*/  @P2 BRA `(.L_x_58) ;  /* 0x00000000000c2947 */ /* 0x008ff40003800000 */
[----:B-1----:R-:W-:Y:S04]  /*3260*/  SHF.L.U32 R3, R8, 0x1f, RZ ;  /* 0x0000001f08037819 */ /* 0x002fe800000006ff */
[----:B------:R-:W1:Y:S02]  /*3270*/  SYNCS.PHASECHK.TRANS64.TRYWAIT P0, [UR6], R3 ;  /* 0x00000003ff0075a7 */ /* 0x000e640008001106 */
[----:B-1----:R-:W-:Y:S05]  /*3280*/  @!P0 BRA `(.L_x_59) ;  /* 0x0000003c00588947 */ /* 0x002fea0003800000 */
.L_x_58:
[----:B------:R-:W-:Y:S01]  /*3290*/  UISETP.NE.AND UP1, UPT, UR12, 0x1, UPT ;  /* 0x000000010c00788c */ /* 0x000fe2000bf25270 */
[----:B------:R-:W-:Y:S01]  /*32a0*/  PLOP3.LUT P2, PT, PT, PT, PT, 0x80, 0x8 ;  /* 0x000000000008781c */ /* 0x000fe20003f4f070 */
[----:B------:R-:W-:Y:S02]  /*32b0*/  UIADD3 UR14, UPT, UPT, UR17, 0x1, URZ ;  /* 0x00000001110e7890 */ /* 0x000fe4000fffe0ff */
[----:B------:R-:W-:Y:S02]  /*32c0*/  ULEA UR28, UR17, UR11, 0x9 ;  /* 0x0000000b111c7291 */ /* 0x000fe4000f8e48ff */
[----:B------:R-:W-:Y:S01]  /*32d0*/  UISETP.NE.AND UP2, UPT, UR14, 0x6, UPT ;  /* 0x000000060e00788c */ /* 0x000fe2000bf45270 */
[----:B------:R-:W-:Y:S01]  /*32e0*/  PLOP3.LUT P0, PT, PT, PT, UP1, 0x80, 0x8 ;  /* 0x000000000008781c */ /* 0x000fe20003f0f018 */
[----:B------:R-:W-:Y:S02]  /*32f0*/  UIADD3 UR40, UPT, UPT, UR28, 0x2, URZ ;  /* 0x000000021c287890 */ /* 0x000fe4000fffe0ff */
[----:B------:R-:W-:Y:S02]  /*3300*/  USEL UR27, URZ, 0x1, UP2 ;  /* 0x00000001ff1b7887 */ /* 0x000fe40009000000 */
[----:B------:R-:W-:Y:S02]  /*3310*/  USEL UR14, UR14, URZ, UP2 ;  /* 0x000000ff0e0e7287 */ /* 0x000fe40009000000 */
[----:B------:R-:W-:Y:S02]  /*3320*/  UIADD3 UR36, UPT, UPT, UR28, 0x4, URZ ;  /* 0x000000041c247890 */ /* 0x000fe4000fffe0ff */
[----:B------:R-:W-:Y:S01]  /*3330*/  @UP1 ULEA UR26, UR14, UR5, 0x3 ;  /* 0x000000050e1a1291 */ /* 0x000fe2000f8e18ff */
[----:B------:R-:W-:Y:S01]  /*3340*/  LOP3.LUT R8, R8, UR27, RZ, 0x3c, !PT ;  /* 0x0000001b08087c12 */ /* 0x000fe2000f8e3cff */
[----:B------:R-:W-:Y:S02]  /*3350*/  UIADD3 UR32, UPT, UPT, UR28, 0x6, URZ ;  /* 0x000000061c207890 */ /* 0x000fe4000fffe0ff */
[----:B------:R-:W-:Y:S01]  /*3360*/  UIADD3 UR6, UPT, UPT, UR6, 0x30, URZ ;  /* 0x0000003006067890 */ /* 0x000fe2000fffe0ff */
[----:B-1----:R-:W-:Y:S01]  /*3370*/  @P0 SHF.L.U32 R0, R8, 0x1f, RZ ;  /* 0x0000001f08000819 */ /* 0x002fe200000006ff */
[----:B------:R-:W-:Y:S01]  /*3380*/  UIADD3 UR12, UPT, UPT, UR12, -0x1, URZ ;  /* 0xffffffff0c0c7890 */ /* 0x000fe2000fffe0ff */
[----:B------:R-:W-:Y:S02]  /*3390*/  UMOV UR29, 0x40004040 ;  /* 0x40004040001d7882 */ /* 0x000fe40000000000 */
[----:B------:R2:W3:Y:S01]  /*33a0*/  @P0 SYNCS.PHASECHK.TRANS64.TRYWAIT P2, [UR26], R0 ;  /* 0x00000000ff0005a7 */ /* 0x0004e2000804111a */
[----:B------:R-:W-:Y:S01]  /*33b0*/  ULEA UR26, UR17, UR10, 0xa ;  /* 0x0000000a111a7291 */ /* 0x000fe2000f8e50ff */
[----:B------:R-:W-:Y:S01]  /*33c0*/  UMOV UR27, 0x40004040 ;  /* 0x40004040001b7882 */ /* 0x000fe20000000000 */
[----:B------:R-:W-:Y:S02]  /*33d0*/  UMOV UR41, 0x40004040 ;  /* 0x4000404000297882 */ /* 0x000fe40000000000 */
[----:B------:R-:W-:Y:S02]  /*33e0*/  UIADD3 UR38, UPT, UPT, UR26, 0x2, URZ ;  /* 0x000000021a267890 */ /* 0x000fe4000fffe0ff */
[----:B------:R-:W-:Y:S02]  /*33f0*/  UIADD3 UR34, UPT, UPT, UR26, 0x4, URZ ;  /* 0x000000041a227890 */ /* 0x000fe4000fffe0ff */
[----:B------:R-:W-:Y:S01]  /*3400*/  UIADD3 UR30, UPT, UPT, UR26, 0x6, URZ ;  /* 0x000000061a1e7890 */ /* 0x000fe2000fffe0ff */
[----:B------:R2:W-:Y:S01]  /*3410*/  UTCQMMA gdesc[UR26], gdesc[UR28], tmem[UR8], tmem[UR24], idesc[UR25], UP4 ;  /* 0x00ff181c1a0075ea */ /* 0x0005e2000a000308 */
[----:B------:R-:W-:Y:S01]  /*3420*/  UPLOP3.LUT UP4, UPT, UPT, UPT, UPT, 0x80, 0x8 ;  /* 0x000000000008789c */ /* 0x000fe20003f8f070 */
[----:B------:R-:W-:Y:S01]  /*3430*/  UMOV UR39, 0x40004040 ;  /* 0x4000404000277882 */ /* 0x000fe20000000000 */
[----:B------:R-:W-:Y:S01]  /*3440*/  UMOV UR37, 0x40004040 ;  /* 0x4000404000257882 */ /* 0x000fe20000000000 */
[----:B------:R2:W-:Y:S01]  /*3450*/  UTCQMMA gdesc[UR38], gdesc[UR40], tmem[UR8], tmem[UR22], idesc[UR23], UPT ;  /* 0x00ff1628260075ea */ /* 0x0005e2000b800308 */
[----:B------:R-:W-:Y:S01]  /*3460*/  UMOV UR35, 0x40004040 ;  /* 0x4000404000237882 */ /* 0x000fe20000000000 */
[----:B------:R-:W-:Y:S01]  /*3470*/  UMOV UR33, 0x40004040 ;  /* 0x4000404000217882 */ /* 0x000fe20000000000 */
[----:B------:R-:W-:Y:S01]  /*3480*/  UMOV UR31, 0x40004040 ;  /* 0x40004040001f7882 */ /* 0x000fe20000000000 */
[----:B------:R2:W-:Y:S01]  /*3490*/  UTCQMMA gdesc[UR34], gdesc[UR36], tmem[UR8], tmem[UR20], idesc[UR21], UPT ;  /* 0x00ff1424220075ea */ /* 0x0005e2000b800308 */
[----:B------:R2:W-:Y:S01]  /*34a0*/  UTCQMMA gdesc[UR30], gdesc[UR32], tmem[UR8], tmem[UR18], idesc[UR19], UPT ;  /* 0x00ff12201e0075ea */ /* 0x0005e2000b800308 */
[----:B------:R2:W-:Y:S01]  /*34b0*/  UTCBAR [UR6], URZ ;  /* 0x000000ff060073e9 */ /* 0x0005e200080000ff */
[----:B------:R-:W-:Y:S01]  /*34c0*/  UMOV UR17, UR14 ;  /* 0x0000000e00117c82 */ /* 0x000fe20008000000 */
[----:B------:R-:W-:Y:S05]  /*34d0*/  BRA.U UP0, `(.L_x_60) ;  /* 0xfffffffd00507547 */ /* 0x000fea000b83ffff */
.L_x_57:
[----:B------:R-:W-:Y:S01]  /*34e0*/  UIADD3 UR15, UPT, UPT, UR15, 0x1, URZ ;  /* 0x000000010f0f7890 */ /* 0x000fe2000fffe0ff */
[C---:B------:R-:W-:Y:S01]  /*34f0*/  ISETP.NE.AND P0, PT, R10.reuse, 0x2, PT ;  /* 0x000000020a00780c */ /* 0x040fe20003f05270 */
[----:B------:R-:W-:Y:S02]  /*3500*/  UIADD3 UR7, UPT, UPT, UR7, 0xa0, URZ ;  /* 0x000000a007077890 */ /* 0x000fe4000fffe0ff */
[----:B------:R-:W-:Y:S01]  /*3510*/  UISETP.NE.AND UP0, UPT, UR15, 0x4, UPT ;  /* 0x000000040f00788c */ /* 0x000fe2000bf05270 */
[----:B-12---:R-:W-:Y:S02]  /*3520*/  SEL R0, RZ, 0x1, P0 ;  /* 0x00000001ff007807 */ /* 0x006fe40000000000 */
[----:B------:R-:W-:Y:S01]  /*3530*/  SEL R10, R10, RZ, P0 ;  /* 0x000000ff0a0a7207 */ /* 0x000fe20000000000 */
[----:B------:R-:W-:Y:S01]  /*3540*/  USEL UR6, URZ, 0x1, UP0 ;  /* 0x00000001ff067887 */ /* 0x000fe20008000000 */
[----:B------:R-:W-:Y:S01]  /*3550*/  LOP3.LUT R9, R9, R0, RZ, 0x3c, !PT ;  /* 0x0000000009097212 */ /* 0x000fe200078e3cff */
[----:B------:R-:W-:Y:S01]  /*3560*/  USEL UR15, UR15, URZ, UP0 ;  /* 0x000000ff0f0f7287 */ /* 0x000fe20008000000 */
[----:B------:R1:W-:Y:S03]  /*3570*/  UTCBAR [UR7], URZ ;  /* 0x000000ff070073e9 */ /* 0x0003e600080000ff */
[----:B------:R-:W-:Y:S01]  /*3580*/  LOP3.LUT R11, R11, UR6, RZ, 0x3c, !PT ;  /* 0x000000060b0b7c12 */ /* 0x000fe2000f8e3cff */
[----:B------:R-:W-:Y:S07]  /*3590*/  @P1 BRA `(.L_x_61) ;  /* 0xfffffff800a01947 */ /* 0x000fee000383ffff */
[----:B------:R-:W2:Y:S01]  /*35a0*/  S2UR UR4, SR_CgaCtaId ;  /* 0x00000000000479c3 */ /* 0x000ea20000008800 */
[----:B------:R-:W-:Y:S01]  /*35b0*/  ELECT P0, URZ, PT ;  /* 0x0000000000ff782f */ /* 0x000fe20003800000 */
[----:B------:R-:W-:Y:S01]  /*35c0*/  IMAD.MOV.U32 R0, RZ, RZ, 0x1 ;  /* 0x00000001ff007424 */ /* 0x000fe200078e00ff */
[----:B------:R-:W-:Y:S01]  /*35d0*/  UIADD3 UR5, UPT, UPT, UR5, 0xc0, URZ ;  /* 0x000000c005057890 */ /* 0x000fe2000fffe0ff */
[----:B------:R-:W-:Y:S01]  /*35e0*/  SHF.L.U32 R3, R11, 0x1f, RZ ;  /* 0x0000001f0b037819 */ /* 0x000fe200000006ff */
[----:B------:R-:W-:-:S03]  /*35f0*/  UMOV UR6, 0x40 ;  /* 0x0000004000067882 */ /* 0x000fc60000000000 */
[----:B------:R-:W-:Y:S01]  /*3600*/  UVIRTCOUNT.DEALLOC.SMPOOL 0x80 ;  /* 0x000000800000784c */ /* 0x000fe20000000000 */
[----:B--2---:R-:W-:Y:S02]  /*3610*/  ULEA UR4, UR4, UR6, 0x18 ;  /* 0x0000000604047291 */ /* 0x004fe4000f8ec0ff */
[----:B------:R-:W-:-:S07]  /*3620*/  ULEA UR6, UR15, UR5, 0x3 ;  /* 0x000000050f067291 */ /* 0x000fce000f8e18ff */
[----:B------:R2:W-:Y:S02]  /*3630*/  @P0 STS.U8 [UR4+0x1c], R0 ;  /* 0x00001c00ff000988 */ /* 0x0005e40008000004 */
[----:B------:R-:W4:Y:S02]  /*3640*/  SYNCS.PHASECHK.TRANS64.TRYWAIT P0, [UR6], R3 ;  /* 0x00000003ff0075a7 */ /* 0x000f240008001106 */
[----:B--2-4-:R-:W-:Y:S05]  /*3650*/  @!P0 BRA `(.L_x_62) ;  /* 0x00000038007c8947 */ /* 0x014fea0003800000 */
.L_x_121:
[----:B-1----:R-:W-:-:S04]  /*3660*/  UIADD3 UR7, UPT, UPT, UR15, 0x1, URZ ;  /* 0x000000010f077890 */ /* 0x002fc8000fffe0ff */
[----:B------:R-:W-:-:S04]  /*3670*/  UISETP.NE.AND UP0, UPT, UR7, 0x4, UPT ;  /* 0x000000040700788c */ /* 0x000fc8000bf05270 */
[----:B------:R-:W-:Y:S02]  /*3680*/  USEL UR8, URZ, 0x1, UP0 ;  /* 0x00000001ff087887 */ /* 0x000fe40008000000 */
[----:B------:R-:W-:-:S04]  /*3690*/  USEL UR7, UR7, URZ, UP0 ;  /* 0x000000ff07077287 */ /* 0x000fc80008000000 */
[----:B------:R-:W-:Y:S01]  /*36a0*/  ULEA UR6, UR7, UR5, 0x3 ;  /* 0x0000000507067291 */ /* 0x000fe2000f8e18ff */
[----:B------:R-:W-:-:S04]  /*36b0*/  LOP3.LUT R2, R11, UR8, RZ, 0x3c, !PT ;  /* 0x000000080b027c12 */ /* 0x000fc8000f8e3cff */
[----:B--2---:R-:W-:-:S04]  /*36c0*/  SHF.L.U32 R3, R2, 0x1f, RZ ;  /* 0x0000001f02037819 */ /* 0x004fc800000006ff */
[----:B------:R-:W1:Y:S02]  /*36d0*/  SYNCS.PHASECHK.TRANS64.TRYWAIT P0, [UR6], R3 ;  /* 0x00000003ff0075a7 */ /* 0x000e640008001106 */
[----:B-1----:R-:W-:Y:S05]  /*36e0*/  @!P0 BRA `(.L_x_63) ;  /* 0x0000003800708947 */ /* 0x002fea0003800000 */
.L_x_123:
        /* <DEDUP_REMOVED lines=9> */
.L_x_125:
[----:B------:R-:W-:-:S04]  /*3780*/  UIADD3 UR7, UPT, UPT, UR7, 0x1, URZ ;  /* 0x0000000107077890 */ /* 0x000fc8000fffe0ff */
[----:B------:R-:W-:-:S04]  /*3790*/  UISETP.NE.AND UP0, UPT, UR7, 0x4, UPT ;  /* 0x000000040700788c */ /* 0x000fc8000bf05270 */
[----:B------:R-:W-:Y:S02]  /*37a0*/  USEL UR6, URZ, 0x1, UP0 ;  /* 0x00000001ff067887 */ /* 0x000fe40008000000 */
[----:B------:R-:W-:-:S04]  /*37b0*/  USEL UR7, UR7, URZ, UP0 ;  /* 0x000000ff07077287 */ /* 0x000fc80008000000 */
[----:B------:R-:W-:Y:S01]  /*37c0*/  ULEA UR7, UR7, UR5, 0x3 ;  /* 0x0000000507077291 */ /* 0x000fe2000f8e18ff */
[----:B-1----:R-:W-:-:S04]  /*37d0*/  LOP3.LUT R3, R2, UR6, RZ, 0x3c, !PT ;  /* 0x0000000602037c12 */ /* 0x002fc8000f8e3cff */
[----:B------:R-:W-:-:S04]  /*37e0*/  SHF.L.U32 R3, R3, 0x1f, RZ ;  /* 0x0000001f03037819 */ /* 0x000fc800000006ff */
[----:B------:R-:W1:Y:S02]  /*37f0*/  SYNCS.PHASECHK.TRANS64.TRYWAIT P0, [UR7], R3 ;  /* 0x00000003ff0075a7 */ /* 0x000e640008001107 */
[----:B-1----:R-:W-:Y:S05]  /*3800*/  @!P0 BRA `(.L_x_65) ;  /* 0x0000003800588947 */ /* 0x002fea0003800000 */
.L_x_127:
[----:B------:R-:W-:Y:S01]  /*3810*/  NOP ;  /* 0x0000000000007918 */ /* 0x000fe20000000000 */
[----:B-1----:R-:W1:Y:S01]  /*3820*/  LDS R0, [UR4+0x14] ;  /* 0x00001404ff007984 */ /* 0x002e620008000800 */
[----:B------:R-:W-:Y:S01]  /*3830*/  ULOP3.LUT UR6, UR16, 0xffff, URZ, 0xc0, !UPT ;  /* 0x0000ffff10067892 */ /* 0x000fe2000f8ec0ff */
[----:B------:R-:W-:Y:S01]  /*3840*/  UMOV UR8, 0xffff ;  /* 0x0000ffff00087882 */ /* 0x000fe20000000000 */
[----:B------:R-:W-:Y:S02]  /*3850*/  UMOV UR5, 0x1 ;  /* 0x0000000100057882 */ /* 0x000fe40000000000 */
[----:B------:R-:W-:-:S04]  /*3860*/  USHF.R.U32.HI UR6, URZ, 0x5, UR6 ;  /* 0x00000005ff067899 */ /* 0x000fc80008011606 */
[----:B------:R-:W-:Y:S02]  /*3870*/  USHF.L.U32 UR8, UR8, UR6, URZ ;  /* 0x0000000608087299 */ /* 0x000fe400080006ff */
[----:B------:R-:W-:-:S04]  /*3880*/  USHF.L.U32 UR5, UR5, UR6, URZ ;  /* 0x0000000605057299 */ /* 0x000fc800080006ff */
[----:B-1----:R-:W-:-:S04]  /*3890*/  LOP3.LUT R0, R0, UR8, RZ, 0xc0, !PT ;  /* 0x0000000800007c12 */ /* 0x002fc8000f8ec0ff */
[----:B------:R-:W-:-:S13]  /*38a0*/  ISETP.NE.AND P0, PT, R0, UR8, PT ;  /* 0x0000000800007c0c */ /* 0x000fda000bf05270 */
[----:B------:R-:W-:Y:S05]  /*38b0*/  @P0 BRA `(.L_x_66) ;  /* 0x0000000000580947 */ /* 0x000fea0003800000 */
[----:B------:R-:W1:Y:S02]  /*38c0*/  LDS R0, [UR4+0x18] ;  /* 0x00001804ff007984 */ /* 0x000e640008000800 */
[----:B-1----:R-:W-:-:S04]  /*38d0*/  LOP3.LUT R0, R0, UR5, RZ, 0xc0, !PT ;  /* 0x0000000500007c12 */ /* 0x002fc8000f8ec0ff */
[----:B------:R-:W-:-:S13]  /*38e0*/  ISETP.NE.AND P0, PT, R0, UR5, PT ;  /* 0x0000000500007c0c */ /* 0x000fda000bf05270 */
[----:B------:R-:W-:Y:S05]  /*38f0*/  @P0 BRA `(.L_x_67) ;  /* 0x00000000003c0947 */ /* 0x000fea0003800000 */
[----:B------:R-:W1:Y:S01]  /*3900*/  S2R R2, SR_LANEID ;  /* 0x0000000000027919 */ /* 0x000e620000000000 */
[----:B------:R-:W-:Y:S01]  /*3910*/  ULOP3.LUT UR8, URZ, UR8, URZ, 0x33, !UPT ;  /* 0x00000008ff087292 */ /* 0x000fe2000f8e33ff */
[----:B------:R-:W-:Y:S01]  /*3920*/  LOP3.LUT R4, RZ, UR5, RZ, 0x33, !PT ;  /* 0x00000005ff047c12 */ /* 0x000fe2000f8e33ff */
[----:B------:R-:W-:Y:S02]  /*3930*/  VOTEU.ANY UR7, UPT, PT ;  /* 0x0000000000077886 */ /* 0x000fe400038e0100 */
[----:B------:R-:W-:Y:S01]  /*3940*/  UFLO.U32 UR7, UR7 ;  /* 0x00000007000772bd */ /* 0x000fe200080e0000 */
[----:B------:R-:W2:Y:S01]  /*3950*/  REDUX UR5, R4 ;  /* 0x00000000040573c4 */ /* 0x000ea20000000000 */
[----:B------:R-:W-:-:S06]  /*3960*/  IMAD.U32 R0, RZ, RZ, UR8 ;  /* 0x00000008ff007e24 */ /* 0x000fcc000f8e00ff */
[----:B------:R4:W-:Y:S01]  /*3970*/  UTCATOMSWS.AND URZ, UR8 ;  /* 0x0000000800ff79e3 */ /* 0x0009e20008000000 */
[----:B------:R-:W3:Y:S01]  /*3980*/  REDUX UR6, R0 ;  /* 0x00000000000673c4 */ /* 0x000ee20000000000 */
[----:B-1----:R-:W-:Y:S01]  /*3990*/  ISETP.EQ.U32.AND P0, PT, R2, UR7, PT ;  /* 0x0000000702007c0c */ /* 0x002fe2000bf02070 */
[----:B--2---:R-:W-:Y:S01]  /*39a0*/  IMAD.U32 R2, RZ, RZ, UR5 ;  /* 0x00000005ff027e24 */ /* 0x004fe2000f8e00ff */
[----:B---3--:R-:W-:-:S11]  /*39b0*/  MOV R3, UR6 ;  /* 0x0000000600037c02 */ /* 0x008fd60008000f00 */
[----:B------:R4:W-:Y:S04]  /*39c0*/  @P0 ATOMS.AND RZ, [UR4+0x14], R3 ;  /* 0x00001403ffff098c */ /* 0x0009e8000a800004 */
[----:B------:R4:W-:Y:S01]  /*39d0*/  @P0 ATOMS.AND RZ, [UR4+0x18], R2 ;  /* 0x00001802ffff098c */ /* 0x0009e2000a800004 */
[----:B------:R-:W-:Y:S05]  /*39e0*/  BRA `(.L_x_68) ;  /* 0x0000000000147947 */ /* 0x000fea0003800000 */
.L_x_67:
[----:B------:R-:W-:Y:S02]  /*39f0*/  MOV R2, 0x3a10 ;  /* 0x00003a1000027802 */ /* 0x000fe40000000f00 */
[----:B---3-5:R-:W-:Y:S05]  /*3a00*/  CALL.REL.NOINC `($__internal_0_$__cuda_sm10x_tcgen05_guardrail_trap_col_being_dealloced_not_returned_by_alloc) ;  /* 0x0000003800747944 */ /* 0x028fea0003c00000 */
[----:B------:R-:W-:Y:S05]  /*3a10*/  BRA `(.L_x_68) ;  /* 0x0000000000087947 */ /* 0x000fea0003800000 */
.L_x_66:
[----:B------:R-:W-:Y:S02]  /*3a20*/  MOV R2, 0x3a40 ;  /* 0x00003a4000027802 */ /* 0x000fe40000000f00 */
[----:B---3-5:R-:W-:Y:S05]  /*3a30*/  CALL.REL.NOINC `($__internal_2_$__cuda_sm10x_tcgen05_guardrail_trap_unallocated_columns_being_dealloced) ;  /* 0x0000003800807944 */ /* 0x028fea0003c00000 */
.L_x_68:
[----:B------:R-:W-:Y:S01]  /*3a40*/  NOP ;  /* 0x0000000000007918 */ /* 0x000fe20000000000 */
[----:B----4-:R-:W-:Y:S05]  /*3a50*/  EXIT ;  /* 0x000000000000794d */ /* 0x010fea0003800000 */
.L_x_50:
[----:B------:R-:W-:-:S09]  /*3a60*/  UISETP.NE.OR UP2, UPT, UR8, 0x3, !UP2 ;  /* 0x000000030800788c */ /* 0x000fd2000d745670 */
[----:B------:R-:W-:Y:S05]  /*3a70*/  BRA.U UP2, `(.L_x_69) ;  /* 0x0000000902c87547 */ /* 0x000fea000b800000 */
[----:B------:R-:W1:Y:S01]  /*3a80*/  LDCU.64 UR6, c[0x0][0x888] ;  /* 0x00011100ff0677ac */ /* 0x000e620008000a00 */
[----:B------:R-:W2:Y:S01]  /*3a90*/  LDC R0, c[0x0][0xb30] ;  /* 0x0002cc00ff007b82 */ /* 0x000ea20000000800 */
[----:B------:R-:W-:Y:S01]  /*3aa0*/  IMAD.MOV.U32 R30, RZ, RZ, 0x1 ;  /* 0x00000001ff1e7424 */ /* 0x000fe200078e00ff */
[----:B------:R-:W-:Y:S01]  /*3ab0*/  CS2R R28, SRZ ;  /* 0x00000000001c7805 */ /* 0x000fe2000001ff00 */
[----:B------:R-:W4:Y:S01]  /*3ac0*/  LDCU.64 UR4, c[0x0][0x890] ;  /* 0x00011200ff0477ac */ /* 0x000f220008000a00 */
[----:B------:R-:W-:Y:S01]  /*3ad0*/  IMAD.MOV.U32 R25, RZ, RZ, 0x2000 ;  /* 0x00002000ff197424 */ /* 0x000fe200078e00ff */
[----:B------:R-:W-:-:S03]  /*3ae0*/  UMOV UR8, 0x400 ;  /* 0x0000040000087882 */ /* 0x000fc60000000000 */
[----:B------:R-:W3:Y:S01]  /*3af0*/  LDC R19, c[0x0][0x370] ;  /* 0x0000dc00ff137b82 */ /* 0x000ee20000000800 */
[----:B------:R-:W-:-:S07]  /*3b00*/  UPLOP3.LUT UP1, UPT, UPT, UPT, UPT, 0x40, 0x4 ;  /* 0x000000000004789c */ /* 0x000fce0003f2e870 */
[----:B------:R-:W3:Y:S01]  /*3b10*/  LDC R2, c[0x0][0xb0c] ;  /* 0x0002c300ff027b82 */ /* 0x000ee20000000800 */
[----:B-1----:R-:W-:Y:S02]  /*3b20*/  UISETP.NE.U32.AND UP2, UPT, UR6, URZ, UPT ;  /* 0x000000ff0600728c */ /* 0x002fe4000bf45070 */
[----:B------:R-:W-:Y:S02]  /*3b30*/  ULEA UR6, UR37, UR8, 0x18 ;  /* 0x0000000825067291 */ /* 0x000fe4000f8ec0ff */
[----:B------:R-:W-:Y:S02]  /*3b40*/  UISETP.NE.AND.EX UP2, UPT, UR7, URZ, UPT, UP2 ;  /* 0x000000ff0700728c */ /* 0x000fe4000bf45320 */
[----:B------:R-:W-:Y:S01]  /*3b50*/  UIADD3 UR7, UPT, UPT, UR6, 0x60, URZ ;  /* 0x0000006006077890 */ /* 0x000fe2000fffe0ff */
[----:B------:R-:W1:Y:S01]  /*3b60*/  LDC R18, c[0x0][0xb20] ;  /* 0x0002c800ff127b82 */ /* 0x000e620000000800 */
[----:B----4-:R-:W-:Y:S01]  /*3b70*/  UISETP.NE.U32.AND UP3, UPT, UR4, URZ, UPT ;  /* 0x000000ff0400728c */ /* 0x010fe2000bf65070 */
[----:B--2---:R-:W-:Y:S01]  /*3b80*/  ISETP.NE.AND P1, PT, R0, 0x1, PT ;  /* 0x000000010000780c */ /* 0x004fe20003f25270 */
[----:B------:R-:W-:-:S02]  /*3b90*/  UPRMT UR37, UR37, 0x654, UR7 ;  /* 0x0000065425257896 */ /* 0x000fc40008000007 */
[----:B------:R-:W-:-:S03]  /*3ba0*/  UISETP.NE.AND.EX UP3, UPT, UR5, URZ, UPT, UP3 ;  /* 0x000000ff0500728c */ /* 0x000fc6000bf65330 */
[----:B------:R-:W2:Y:S08]  /*3bb0*/  LDC.64 R32, c[0x0][0x348] ;  /* 0x0000d200ff207b82 */ /* 0x000eb00000000a00 */
[----:B------:R-:W4:Y:S08]  /*3bc0*/  LDC.64 R16, c[0x0][0xb10] ;  /* 0x0002c400ff107b82 */ /* 0x000f300000000a00 */
[----:B------:R-:W1:Y:S08]  /*3bd0*/  LDC.64 R6, c[0x0][0xb18] ;  /* 0x0002c600ff067b82 */ /* 0x000e700000000a00 */
[----:B------:R-:W1:Y:S08]  /*3be0*/  LDC.64 R4, c[0x0][0xb28] ;  /* 0x0002ca00ff047b82 */ /* 0x000e700000000a00 */
[----:B---3--:R-:W1:Y:S02]  /*3bf0*/  LDC R24, c[0x0][0x374] ;  /* 0x0000dd00ff187b82 */ /* 0x008e640000000800 */
.L_x_77:
[C---:B------:R-:W-:Y:S02]  /*3c00*/  LEA R0, R29.reuse, UR6, 0x3 ;  /* 0x000000061d007c11 */ /* 0x040fe4000f8e18ff */
[----:B------:R-:W-:Y:S02]  /*3c10*/  SHF.L.U32 R3, R28, 0x1f, RZ ;  /* 0x0000001f1c037819 */ /* 0x000fe400000006ff */
[----:B------:R-:W-:Y:S02]  /*3c20*/  LEA R20, R29, UR6, 0x4 ;  /* 0x000000061d147c11 */ /* 0x000fe4000f8e20ff */
[----:B---3--:R-:W3:Y:S02]  /*3c30*/  SYNCS.PHASECHK.TRANS64.TRYWAIT P0, [R0+URZ+0x80], R3 ;  /* 0x00008003000075a7 */ /* 0x008ee400080011ff */
[----:B---3--:R-:W-:Y:S05]  /*3c40*/  @!P0 BRA `(.L_x_70) ;  /* 0x0000003400608947 */ /* 0x008fea0003800000 */
.L_x_128:
[----:B------:R-:W-:Y:S01]  /*3c50*/  ISETP.GE.AND P0, PT, R72, 0x1, PT ;  /* 0x000000014800780c */ /* 0x000fe20003f06270 */
[----:B------:R-:W1:Y:S01]  /*3c60*/  LDS.128 R20, [R20+0x110] ;  /* 0x0001100014147984 */ /* 0x000e620000000c00 */
[----:B------:R-:W-:Y:S01]  /*3c70*/  ISETP.NE.U32.AND P4, PT, RZ, UR4, PT ;  /* 0x00000004ff007c0c */ /* 0x000fe2000bf85070 */
[----:B---3--:R-:W-:Y:S01]  /*3c80*/  VIADD R0, R0, 0x90 ;  /* 0x0000009000007836 */ /* 0x008fe20000000000 */
[----:B------:R-:W-:Y:S02]  /*3c90*/  SHF.L.U32 R26, R30, 0x1f, RZ ;  /* 0x0000001f1e1a7819 */ /* 0x000fe400000006ff */
[----:B------:R-:W-:Y:S02]  /*3ca0*/  ISETP.NE.AND.EX P4, PT, RZ, UR5, PT, P4 ;  /* 0x00000005ff007c0c */ /* 0x000fe4000bf85340 */
[----:B------:R-:W-:Y:S01]  /*3cb0*/  PRMT R0, RZ, 0x654, R0 ;  /* 0x00000654ff007816 */ /* 0x000fe20000000000 */
[----:B------:R-:W-:Y:S01]  /*3cc0*/  @!PT LDS RZ, [RZ] ;  /* 0x00000000fffff984 */ /* 0x000fe20000000800 */
[----:B------:R-:W-:Y:S01]  /*3cd0*/  @!PT LDS RZ, [RZ] ;  /* 0x00000000fffff984 */ /* 0x000fe20000000800 */
[----:B------:R-:W-:Y:S01]  /*3ce0*/  @!PT LDS RZ, [RZ] ;  /* 0x00000000fffff984 */ /* 0x000fe20000000800 */
[----:B------:R-:W-:Y:S01]  /*3cf0*/  @!PT LDS RZ, [RZ] ;  /* 0x00000000fffff984 */ /* 0x000fe20000000800 */
[----:B------:R3:W-:Y:S06]  /*3d00*/  MEMBAR.ALL.CTA ;  /* 0x0000000000007992 */ /* 0x0007ec0000008000 */
[----:B---3--:R-:W3:Y:S02]  /*3d10*/  FENCE.VIEW.ASYNC.S ;  /* 0x00000000000073c6 */ /* 0x008ee40000000000 */
[----:B---3--:R3:W-:Y:S01]  /*3d20*/  SYNCS.ARRIVE.TRANS64.RED.A1T0 RZ, [R0+URZ], RZ ;  /* 0x000000ff00ff79a7 */ /* 0x0087e200081004ff */
[----:B-1----:R-:W-:Y:S11]  /*3d30*/  LOP3.LUT P3, RZ, R22, 0x1, RZ, 0xc0, !PT ;  /* 0x0000000116ff7812 */ /* 0x002ff6000786c0ff */
[----:B------:R-:W-:Y:S02]  /*3d40*/  @!UPT UIADD3 URZ, UPT, UPT, URZ, URZ, URZ ;  /* 0x000000fffffff290 */ /* 0x000fe4000fffe0ff */
[----:B------:R-:W-:Y:S02]  /*3d50*/  @P3 MOV R13, R20 ;  /* 0x00000014000d3202 */ /* 0x000fe40000000f00 */
[----:B------:R-:W-:Y:S01]  /*3d60*/  @P3 LOP3.LUT R8, R21, 0xffff, RZ, 0xc0, !PT ;  /* 0x0000ffff15083812 */ /* 0x000fe200078ec0ff */
[----:B---3--:R-:W-:Y:S06]  /*3d70*/  @!P0 BRA `(.L_x_71) ;  /* 0x0000000000a48947 */ /* 0x008fec0003800000 */
[----:B------:R-:W-:Y:S01]  /*3d80*/  IMAD.HI.U32 R31, R24, R7, RZ ;  /* 0x00000007181f7227 */ /* 0x000fe200078e00ff */
[----:B------:R-:W-:Y:S02]  /*3d90*/  ISETP.NE.AND P0, PT, R6, 0x1, PT ;  /* 0x000000010600780c */ /* 0x000fe40003f05270 */
[----:B------:R-:W-:Y:S01]  /*3da0*/  ISETP.NE.AND P2, PT, R72, 0x1, PT ;  /* 0x000000014800780c */ /* 0x000fe20003f45270 */
[----:B----4-:R-:W-:Y:S01]  /*3db0*/  IMAD.HI.U32 R34, R19, R16, RZ ;  /* 0x0000001013227227 */ /* 0x010fe200078e00ff */
[----:B------:R-:W-:Y:S02]  /*3dc0*/  SHF.R.U32.HI R31, RZ, R18, R31 ;  /* 0x00000012ff1f7219 */ /* 0x000fe4000001161f */
[----:B------:R-:W-:Y:S01]  /*3dd0*/  ISETP.NE.AND P5, PT, R2, 0x1, PT ;  /* 0x000000010200780c */ /* 0x000fe20003fa5270 */
[----:B------:R-:W-:Y:S01]  /*3de0*/  IMAD.HI.U32 R36, R13, R16, RZ ;  /* 0x000000100d247227 */ /* 0x000fe200078e00ff */
[----:B------:R-:W-:Y:S02]  /*3df0*/  SHF.R.U32.HI R34, RZ, R17, R34 ;  /* 0x00000011ff227219 */ /* 0x000fe40000011622 */
[----:B------:R-:W-:Y:S01]  /*3e00*/  SEL R3, R24, R31, !P0 ;  /* 0x0000001f18037207 */ /* 0x000fe20004000000 */
[C---:B------:R-:W-:Y:S01]  /*3e10*/  IMAD.HI.U32 R31, R8.reuse, R7, RZ ;  /* 0x00000007081f7227 */ /* 0x040fe200078e00ff */
[----:B------:R-:W-:Y:S02]  /*3e20*/  SEL R11, R19, R34, !P5 ;  /* 0x00000022130b7207 */ /* 0x000fe40006800000 */
[----:B------:R-:W-:Y:S01]  /*3e30*/  SHF.R.U32.HI R36, RZ, R17, R36 ;  /* 0x00000011ff247219 */ /* 0x000fe20000011624 */
[----:B------:R-:W-:Y:S01]  /*3e40*/  IMAD.HI.U32 R38, R3, R4, RZ ;  /* 0x0000000403267227 */ /* 0x000fe200078e00ff */
[----:B------:R-:W-:Y:S03]  /*3e50*/  SHF.R.U32.HI R31, RZ, R18, R31 ;  /* 0x00000012ff1f7219 */ /* 0x000fe6000001161f */
[----:B------:R-:W-:Y:S01]  /*3e60*/  IMAD.HI.U32 R34, R11, R4, RZ ;  /* 0x000000040b227227 */ /* 0x000fe200078e00ff */
[----:B------:R-:W-:Y:S02]  /*3e70*/  @P2 SHF.R.U32.HI R3, RZ, R5, R38 ;  /* 0x00000005ff032219 */ /* 0x000fe40000011626 */
[----:B------:R-:W-:Y:S02]  /*3e80*/  SEL R9, R8, R31, !P0 ;  /* 0x0000001f08097207 */ /* 0x000fe40004000000 */
[----:B------:R-:W-:Y:S01]  /*3e90*/  @P2 SHF.R.U32.HI R11, RZ, R5, R34 ;  /* 0x00000005ff0b2219 */ /* 0x000fe20000011622 */
[C---:B------:R-:W-:Y:S01]  /*3ea0*/  IMAD R10, R72.reuse, R3, RZ ;  /* 0x00000003480a7224 */ /* 0x040fe200078e02ff */
[----:B------:R-:W-:Y:S01]  /*3eb0*/  SEL R3, R13, R36, !P5 ;  /* 0x000000240d037207 */ /* 0x000fe20006800000 */
[C---:B------:R-:W-:Y:S03]  /*3ec0*/  IMAD.HI.U32 R14, R9.reuse, R4, RZ ;  /* 0x00000004090e7227 */ /* 0x040fe600078e00ff */
[----:B------:R-:W-:Y:S01]  /*3ed0*/  ISETP.GE.AND P0, PT, R9, R10, PT ;  /* 0x0000000a0900720c */ /* 0x000fe20003f06270 */
[C---:B------:R-:W-:Y:S01]  /*3ee0*/  IMAD R12, R72.reuse, R11, RZ ;  /* 0x0000000b480c7224 */ /* 0x040fe200078e02ff */
[-C--:B------:R-:W-:Y:S04]  /*3ef0*/  SHF.R.U32.HI R14, RZ, R5.reuse, R14 ;  /* 0x00000005ff0e7219 */ /* 0x080fe8000001160e */
[----:B------:R-:W-:Y:S02]  /*3f00*/  ISETP.GE.OR P0, PT, R3, R12, P0 ;  /* 0x0000000c0300720c */ /* 0x000fe40000706670 */
[----:B------:R-:W-:Y:S05]  /*3f10*/  SEL R15, R9, R14, !P2 ;  /* 0x0000000e090f7207 */ /* 0x000fea0005000000 */
[----:B------:R-:W-:Y:S04]  /*3f20*/  IMAD.MOV R14, RZ, RZ, -R15 ;  /* 0x000000ffff0e7224 */ /* 0x000fe800078e0a0f */
[----:B------:R-:W-:Y:S02]  /*3f30*/  IMAD R14, R72, R14, R9 ;  /* 0x0000000e480e7224 */ /* 0x000fe400078e0209 */
[C---:B------:R-:W-:Y:S05]  /*3f40*/  @!P0 IMAD.HI.U32 R10, R3.reuse, R4, RZ ;  /* 0x00000004030a8227 */ /* 0x040fea00078e00ff */
[----:B------:R-:W-:Y:S04]  /*3f50*/  @!P0 SHF.R.U32.HI R10, RZ, R5, R10 ;  /* 0x00000005ff0a8219 */ /* 0x000fe8000001160a */
[----:B------:R-:W-:Y:S01]  /*3f60*/  @!P0 SEL R0, R3, R10, !P2 ;  /* 0x0000000a03008207 */ /* 0x000fe20005000000 */
[----:B------:R-:W-:Y:S03]  /*3f70*/  IMAD.MOV R10, RZ, RZ, -R3 ;  /* 0x000000ffff0a7224 */ /* 0x000fe600078e0a03 */
[----:B------:R-:W-:Y:S01]  /*3f80*/  @!P0 IADD3 R15, PT, PT, R15, -R0, RZ ;  /* 0x800000000f0f8210 */ /* 0x000fe20007ffe0ff */
[----:B------:R-:W-:Y:S01]  /*3f90*/  @!P0 IMAD R0, R11, R14, R0 ;  /* 0x0000000e0b008224 */ /* 0x000fe200078e0200 */
[----:B------:R-:W-:Y:S01]  /*3fa0*/  IADD3 R11, PT, PT, -R9, RZ, RZ ;  /* 0x000000ff090b7210 */ /* 0x000fe20007ffe1ff */
[----:B------:R-:W-:Y:S02]  /*3fb0*/  IMAD R13, R2, R10, R13 ;  /* 0x0000000a020d7224 */ /* 0x000fe400078e020d */
[----:B------:R-:W-:Y:S02]  /*3fc0*/  @!P0 IMAD R9, R15, R72, R3 ;  /* 0x000000480f098224 */ /* 0x000fe400078e0203 */
[----:B------:R-:W-:Y:S02]  /*3fd0*/  @!P0 IMAD.MOV.U32 R3, RZ, RZ, R0 ;  /* 0x000000ffff038224 */ /* 0x000fe400078e0000 */
[----:B------:R-:W-:Y:S02]  /*3fe0*/  IMAD R8, R6, R11, R8 ;  /* 0x0000000b06087224 */ /* 0x000fe400078e0208 */
[----:B------:R-:W-:Y:S02]  /*3ff0*/  IMAD R13, R3, R2, R13 ;  /* 0x00000002030d7224 */ /* 0x000fe400078e020d */
[----:B------:R-:W-:Y:S02]  /*4000*/  IMAD R8, R9, R6, R8 ;  /* 0x0000000609087224 */ /* 0x000fe400078e0208 */
.L_x_71:
[----:B------:R-:W-:Y:S05]  /*4010*/  BRA.U UP1, `(.L_x_72) ;  /* 0x0000000101107547 */ /* 0x000fea000b800000 */
[----:B------:R-:W-:Y:S04]  /*4020*/  MOV R0, UR13 ;  /* 0x0000000d00007c02 */ /* 0x000fe80008000f00 */
[----:B------:R-:W-:Y:S04]  /*4030*/  SHF.L.U32 R3, R0, 0x1f, RZ ;  /* 0x0000001f00037819 */ /* 0x000fe800000006ff */
[----:B------:R-:W1:Y:S02]  /*4040*/  SYNCS.PHASECHK.TRANS64.TRYWAIT P0, [UR6+0x78], R3 ;  /* 0x00007803ff0075a7 */ /* 0x000e640008001106 */
[----:B-1----:R-:W-:Y:S05]  /*4050*/  @!P0 BRA `(.L_x_73) ;  /* 0x0000003000708947 */ /* 0x002fea0003800000 */
.L_x_72:
[----:B------:R-:W-:Y:S05]  /*4060*/  BRA.U !UP3, `(.L_x_74) ;  /* 0x000000010b347547 */ /* 0x000fea000b800000 */
[----:B------:R-:W-:Y:S01]  /*4070*/  UPLOP3.LUT UP0, UPT, UPT, UPT, UP2, 0x80, 0x8 ;  /* 0x000000000008789c */ /* 0x000fe20003f0f020 */
[----:B-1----:R-:W-:Y:S02]  /*4080*/  HFMA2 R0, -RZ, RZ, 0, 5.9604644775390625e-08 ;  /* 0x00000001ff007431 */ /* 0x002fe400000001ff */
[----:B------:R-:W-:Y:S03]  /*4090*/  IMAD.MOV.U32 R164, RZ, RZ, 0x1 ;  /* 0x00000001ffa47424 */ /* 0x000fe600078e00ff */
[----:B------:R-:W-:Y:S05]  /*40a0*/  PLOP3.LUT P0, PT, PT, PT, UP0, 0x80, 0x8 ;  /* 0x000000000008781c */ /* 0x000fea0003f0f008 */
[----:B------:R-:W1:Y:S01]  /*40b0*/  @UP0 LDCU.64 UR8, c[0x0][0x888] ;  /* 0x00011100ff0807ac */ /* 0x000e620008000a00 */
[----:B------:R-:W-:Y:S07]  /*40c0*/  @UP0 UIMAD UR7, UR36, UR4, URZ ;  /* 0x00000004240702a4 */ /* 0x000fee000f8e02ff */
[----:B------:R-:W-:Y:S01]  /*40d0*/  @!P0 PRMT R164, R0, 0x7610, R164 ;  /* 0x0000761000a48816 */ /* 0x000fe200000000a4 */
[----:B-1----:R-:W-:Y:S03]  /*40e0*/  @UP0 UIMAD.WIDE UR8, UR7, 0x4, UR8 ;  /* 0x00000004070808a5 */ /* 0x002fe6000f8e0208 */
[----:B------:R-:W1:Y:S03]  /*40f0*/  @!UP0 LDCU UR7, c[0x0][0x880] ;  /* 0x00011000ff0787ac */ /* 0x000e660008000800 */
[----:B------:R-:W-:Y:S01]  /*4100*/  IMAD.U32 R10, RZ, RZ, UR8 ;  /* 0x00000008ff0a7e24 */ /* 0x000fe2000f8e00ff */
[----:B------:R-:W-:Y:S05]  /*4110*/  MOV R11, UR9 ;  /* 0x00000009000b7c02 */ /* 0x000fea0008000f00 */
[----:B-----5:R3:W5:Y:S02]  /*4120*/  @P0 LDG.E R81, desc[UR40][R10.64] ;  /* 0x000000280a510981 */ /* 0x020764000c1e1900 */
[----:B-1-3--:R-:W-:Y:S07]  /*4130*/  @!P0 IMAD.U32 R81, RZ, RZ, UR7 ;  /* 0x00000007ff518e24 */ /* 0x00afee000f8e00ff */
.L_x_74:
[----:B-----5:R-:W-:Y:S01]  /*4140*/  @!P4 FSETP.EQ.AND P5, PT, R81, RZ, PT ;  /* 0x000000ff5100c20b */ /* 0x020fe20003fa2000 */
[----:B------:R-:W-:Y:S01]  /*4150*/  @!UPT UIADD3 URZ, UPT, UPT, URZ, URZ, URZ ;  /* 0x000000fffffff290 */ /* 0x000fe2000fffe0ff */
[----:B------:R-:W-:Y:S11]  /*4160*/  @!P4 BRA `(.L_x_75) ;  /* 0x000000000014c947 */ /* 0x000ff60003800000 */
[----:B------:R-:W-:Y:S02]  /*4170*/  LOP3.LUT P0, RZ, R164, 0xff, RZ, 0xc0, !PT ;  /* 0x000000ffa4ff7812 */ /* 0x000fe4000780c0ff */
[----:B------:R-:W-:Y:S04]  /*4180*/  PLOP3.LUT P5, PT, PT, PT, UP0, 0x80, 0x8 ;  /* 0x000000000008781c */ /* 0x000fe80003faf008 */
[----:B------:R-:W-:Y:S07]  /*4190*/  PLOP3.LUT P5, PT, P5, PT, PT, 0x8, 0x80 ;  /* 0x000000000080781c */ /* 0x000fee0002fae170 */
[----:B------:R-:W-:Y:S11]  /*41a0*/  @P0 FSETP.EQ.AND P5, PT, R81, RZ, PT ;  /* 0x000000ff5100020b */ /* 0x000ff60003fa2000 */
[----:B------:R-:W-:Y:S02]  /*41b0*/  @!UPT UIADD3 URZ, UPT, UPT, URZ, URZ, URZ ;  /* 0x000000fffffff290 */ /* 0x000fe4000fffe0ff */
.L_x_75:
[----:B------:R-:W3:Y:S01]  /*41c0*/  SYNCS.PHASECHK.TRANS64.TRYWAIT P4, [UR6+0x68], R26 ;  /* 0x0000681aff0075a7 */ /* 0x000ee20008081106 */
[----:B------:R-:W-:Y:S01]  /*41d0*/  @P3 SHF.R.U32.HI R27, RZ, 0x10, R21 ;  /* 0x00000010ff1b3819 */ /* 0x000fe20000011615 */
[----:B------:R-:W-:Y:S01]  /*41e0*/  VIADD R29, R29, 0x1 ;  /* 0x000000011d1d7836 */ /* 0x000fe20000000000 */
[----:B------:R-:W5:Y:S08]  /*41f0*/  LDC.64 R14, c[0x0][0xb10] ;  /* 0x0002c400ff0e7b82 */ /* 0x000f700000000a00 */
[----:B------:R-:W2:Y:S08]  /*4200*/  LDC.64 R10, c[0x0][0xb18] ;  /* 0x0002c600ff0a7b82 */ /* 0x000eb00000000a00 */
[----:B-1----:R-:W1:Y:S08]  /*4210*/  @!P1 LDC R0, c[0x0][0xb20] ;  /* 0x0002c800ff009b82 */ /* 0x002e700000000800 */
[----:B------:R-:W4:Y:S01]  /*4220*/  @!P1 LDC R3, c[0x0][0xb0c] ;  /* 0x0002c300ff039b82 */ /* 0x000f220000000800 */
[----:B-----5:R-:W-:Y:S05]  /*4230*/  @!P1 IMAD.HI.U32 R14, R13, R14, RZ ;  /* 0x0000000e0d0e9227 */ /* 0x020fea00078e00ff */
[----:B------:R-:W-:Y:S01]  /*4240*/  @!P1 SHF.R.U32.HI R14, RZ, R15, R14 ;  /* 0x0000000fff0e9219 */ /* 0x000fe2000001160e */
[----:B--2---:R-:W-:Y:S01]  /*4250*/  @!P1 IMAD.HI.U32 R11, R8, R11, RZ ;  /* 0x0000000b080b9227 */ /* 0x004fe200078e00ff */
[----:B------:R-:W-:Y:S04]  /*4260*/  @!P1 ISETP.NE.AND P0, PT, R10, 0x1, PT ;  /* 0x000000010a00980c */ /* 0x000fe80003f05270 */
[----:B-1----:R-:W-:Y:S02]  /*4270*/  @!P1 SHF.R.U32.HI R9, RZ, R0, R11 ;  /* 0x00000000ff099219 */ /* 0x002fe4000001160b */
[----:B----4-:R-:W-:Y:S02]  /*4280*/  @!P1 ISETP.NE.AND P2, PT, R3, 0x1, PT ;  /* 0x000000010300980c */ /* 0x010fe40003f45270 */
[----:B------:R-:W-:Y:S02]  /*4290*/  @!P1 SEL R9, R8, R9, !P0 ;  /* 0x0000000908099207 */ /* 0x000fe40004000000 */
[----:B------:R-:W-:Y:S02]  /*42a0*/  ELECT P0, URZ, PT ;  /* 0x0000000000ff782f */ /* 0x000fe40003800000 */
[----:B------:R-:W-:Y:S05]  /*42b0*/  @!P1 SEL R14, R13, R14, !P2 ;  /* 0x0000000e0d0e9207 */ /* 0x000fea0005000000 */
[----:B------:R-:W-:Y:S02]  /*42c0*/  @!P1 IMAD.IADD R0, R9, 0x1, -R14 ;  /* 0x0000000109009824 */ /* 0x000fe400078e0a0e */
[----:B------:R-:W-:Y:S02]  /*42d0*/  @!P1 IMAD.IADD R9, R14, 0x1, -R9 ;  /* 0x000000010e099824 */ /* 0x000fe400078e0a09 */
[----:B------:R-:W-:Y:S02]  /*42e0*/  @!P1 IMAD R13, R0, R3, R13 ;  /* 0x00000003000d9224 */ /* 0x000fe400078e020d */
[----:B------:R-:W-:Y:S01]  /*42f0*/  @!P1 IMAD R8, R9, R10, R8 ;  /* 0x0000000a09089224 */ /* 0x000fe200078e0208 */
[----:B---3--:R-:W-:Y:S06]  /*4300*/  @!P4 BRA `(.L_x_76) ;  /* 0x0000002c00dcc947 */ /* 0x008fec0003800000 */
.L_x_131:
[----:B------:R-:W-:Y:S01]  /*4310*/  PLOP3.LUT P5, PT, P5, P0, PT, 0xf2, 0x2f ;  /* 0x00000000002f781c */ /* 0x000fe20002fa1e72 */
[----:B------:R-:W-:Y:S01]  /*4320*/  UMOV UR14, 0x0 ;  /* 0x00000000000e7882 */ /* 0x000fe20000000000 */
[----:B------:R-:W-:Y:S01]  /*4330*/  LOP3.LUT R30, R30, 0x1, RZ, 0x3c, !PT ;  /* 0x000000011e1e7812 */ /* 0x000fe200078e3cff */
[----:B------:R-:W-:Y:S01]  /*4340*/  UMOV UR15, 0x10000000 ;  /* 0x10000000000f7882 */ /* 0x000fe20000000000 */
[----:B------:R-:W-:Y:S01]  /*4350*/  UMOV UR12, UR36 ;  /* 0x00000024000c7c82 */ /* 0x000fe20008000000 */
[----:B------:R-:W-:Y:S08]  /*4360*/  @P3 R2UR UR36, R27 ;  /* 0x000000001b2432ca */ /* 0x000ff000000e0000 */
[----:B-1----:R-:W-:Y:S01]  /*4370*/  @!P5 IADD3 R3, P0, PT, R32, 0x580, RZ ;  /* 0x000005802003d810 */ /* 0x002fe20007f1e0ff */
[----:B------:R-:W-:Y:S01]  /*4380*/  @!P5 IMAD.SHL.U32 R155, R155, 0x40, RZ ;  /* 0x000000409b9bd824 */ /* 0x000fe200078e00ff */
[----:B------:R-:W-:Y:S01]  /*4390*/  VOTEU.ALL UP1, P5 ;  /* 0x0000000000ff7886 */ /* 0x000fe20002820000 */
[----:B------:R-:W-:Y:S01]  /*43a0*/  @!P5 IMAD.SHL.U32 R165, R165, 0x80, RZ ;  /* 0x00000080a5a5d824 */ /* 0x000fe200078e00ff */
[----:B------:R-:W-:Y:S01]  /*43b0*/  @!P5 R2UR UR8, R3 ;  /* 0x000000000308d2ca */ /* 0x000fe200000e0000 */
[----:B------:R-:W-:Y:S01]  /*43c0*/  @!P5 IMAD.X R0, RZ, RZ, R33, P0 ;  /* 0x000000ffff00d224 */ /* 0x000fe200000e0621 */
[----:B------:R-:W-:Y:S01]  /*43d0*/  @!P5 R2UR UR10, R155 ;  /* 0x000000009b0ad2ca */ /* 0x000fe200000e0000 */
[----:B------:R-:W-:Y:S01]  /*43e0*/  @!UP1 UIADD3 UR9, UPT, UPT, UR6, 0x60, URZ ;  /* 0x0000006006099890 */ /* 0x000fe2000fffe0ff */
[----:B------:R-:W-:Y:S01]  /*43f0*/  @!P5 R2UR UR11, R165 ;  /* 0x00000000a50bd2ca */ /* 0x000fe200000e0000 */
[----:B------:R-:W-:Y:S01]  /*4400*/  IMAD.IADD R155, R8, 0x1, R143 ;  /* 0x00000001089b7824 */ /* 0x000fe200078e028f */
[----:B------:R-:W-:Y:S01]  /*4410*/  @!P5 R2UR UR7, R0 ;  /* 0x000000000007d2ca */ /* 0x000fe200000e0000 */
[----:B------:R-:W-:Y:S01]  /*4420*/  IMAD.IADD R165, R13, 0x1, R154 ;  /* 0x000000010da57824 */ /* 0x000fe200078e029a */
[C---:B------:R-:W-:Y:S04]  /*4430*/  ISETP.NE.AND P0, PT, R29.reuse, 0x2, PT ;  /* 0x000000021d00780c */ /* 0x040fe80003f05270 */
[----:B------:R-:W-:Y:S01]  /*4440*/  SEL R3, RZ, 0x1, P0 ;  /* 0x00000001ff037807 */ /* 0x000fe20000000000 */
[----:B------:R-:W-:Y:S01]  /*4450*/  IMAD.U32 R10, RZ, RZ, UR8 ;  /* 0x00000008ff0a7e24 */ /* 0x000fe2000f8e00ff */
[----:B------:R-:W-:Y:S01]  /*4460*/  @!UP1 UIADD3 UR8, UPT, UPT, UR6, 0x200, URZ ;  /* 0x0000020006089890 */ /* 0x000fe2000fffe0ff */
[----:B------:R-:W-:Y:S01]  /*4470*/  SEL R29, R29, RZ, P0 ;  /* 0x000000ff1d1d7207 */ /* 0x000fe20000000000 */
[----:B------:R-:W-:Y:S01]  /*4480*/  VOTEU.ALL UP1, P5 ;  /* 0x0000000000ff7886 */ /* 0x000fe20002820000 */
[----:B------:R-:W-:Y:S02]  /*4490*/  LOP3.LUT R28, R28, R3, RZ, 0x3c, !PT ;  /* 0x000000031c1c7212 */ /* 0x000fe400078e3cff */
[----:B------:R-:W-:Y:S01]  /*44a0*/  IMAD.U32 R11, RZ, RZ, UR7 ;  /* 0x00000007ff0b7e24 */ /* 0x000fe2000f8e00ff */
[----:B------:R-:W-:Y:S04]  /*44b0*/  @!P5 R2UR UR16, R10 ;  /* 0x000000000a10d2ca */ /* 0x000fe800000e0000 */
[----:B------:R-:W-:Y:S11]  /*44c0*/  @!P5 R2UR UR17, R11 ;  /* 0x000000000b11d2ca */ /* 0x000ff600000e0000 */
[----:B------:R-:W-:Y:S02]  /*44d0*/  @!UPT UIADD3 URZ, UPT, UPT, URZ, URZ, URZ ;  /* 0x000000fffffff290 */ /* 0x000fe4000fffe0ff */
[----:B------:R3:W-:Y:S01]  /*44e0*/  @!UP1 UTMALDG.3D [UR8], [UR16], desc[UR14] ;  /* 0x00000e08100095b4 */ /* 0x0007e20008011000 */
[----:B------:R3:W-:Y:S01]  /*44f0*/  @!P5 SYNCS.ARRIVE.TRANS64.RED.A0TR RZ, [UR6+0x60], R25 ;  /* 0x00006019ffffd9a7 */ /* 0x0007e20008300406 */
[----:B------:R-:W-:Y:S01]  /*4500*/  UPLOP3.LUT UP1, UPT, UPT, UPT, UPT, 0x80, 0x8 ;  /* 0x000000000008789c */ /* 0x000fe20003f2f070 */
[----:B------:R-:W-:Y:S01]  /*4510*/  SYNCS.ARRIVE.TRANS64.RED.A1T0 RZ, [UR37], RZ ;  /* 0x000000ffffff79a7 */ /* 0x000fe20008100425 */
[----:B------:R-:W-:Y:S09]  /*4520*/  @P3 BRA `(.L_x_77) ;  /* 0xfffffff400b43947 */ /* 0x000ff2000383ffff */
[----:B------:R-:W-:Y:S07]  /*4530*/  MOV R0, UR6 ;  /* 0x0000000600007c02 */ /* 0x000fee0008000f00 */
.L_x_78:
[----:B-1----:R-:W-:-:S04]  /*4540*/  SHF.L.U32 R3, R30, 0x1f, RZ ;  /* 0x0000001f1e037819 */ /* 0x002fc800000006ff */
[----:B------:R1:W2:Y:S03]  /*4550*/  SYNCS.PHASECHK.TRANS64.TRYWAIT P0, [R0+URZ+0x68], R3 ;  /* 0x00006803000075a7 */ /* 0x0002a600080011ff */
[----:B--2---:R-:W-:Y:S05]  /*4560*/  @!P0 NANOSLEEP.SYNCS 0x989680 ;  /* 0x009896800000895d */ /* 0x004fea0003900000 */
[----:B------:R-:W2:Y:S02]  /*4570*/  @!P0 SYNCS.PHASECHK.TRANS64 P0, [R0+URZ+0x68], R3 ;  /* 0x00006803000085a7 */ /* 0x000ea400080010ff */
[----:B--23--:R-:W-:Y:S05]  /*4580*/  @P0 EXIT ;  /* 0x000000000000094d */ /* 0x00cfea0003800000 */
[----:B------:R-:W-:Y:S05]  /*4590*/  BRA `(.L_x_78) ;  /* 0xfffffffc00e87947 */ /* 0x000fea000383ffff */
.L_x_69:
[----:B------:R-:W-:-:S06]  /*45a0*/  UISETP.GE.AND UP1, UPT, UR8, 0x4, UPT ;  /* 0x000000040800788c */ /* 0x000fcc000bf26270 */
[----:B------:R-:W-:-:S13]  /*45b0*/  PLOP3.LUT P0, PT, PT, PT, UP1, 0x80, 0x8 ;  /* 0x000000000008781c */ /* 0x000fda0003f0f018 */
[----:B------:R-:W-:Y:S05]  /*45c0*/  @!P0 EXIT ;  /* 0x000000000000894d */ /* 0x000fea0003800000 */
[----:B------:R-:W-:Y:S01]  /*45d0*/  BAR.SYNC.DEFER_BLOCKING 0x6, 0xa0 ;  /* 0x0182800000007b1d */ /* 0x000fe20000010000 */
[C---:B------:R-:W-:Y:S02]  /*45e0*/  IMAD.SHL.U32 R3, R166.reuse, 0x40, RZ ;  /* 0x00000040a6037824 */ /* 0x040fe400078e00ff */
[----:B------:R-:W-:Y:S02]  /*45f0*/  HFMA2 R76, -RZ, RZ, 0, 0 ;  /* 0x00000000ff4c7431 */ /* 0x000fe400000001ff */
[C---:B------:R-:W-:Y:S01]  /*4600*/  IMAD.SHL.U32 R168, R166.reuse, 0x8, RZ ;  /* 0x00000008a6a87824 */ /* 0x040fe200078e00ff */
[----:B------:R-:W-:Y:S01]  /*4610*/  CS2R R174, SRZ ;  /* 0x0000000000ae7805 */ /* 0x000fe2000001ff00 */
[----:B------:R-:W-:Y:S01]  /*4620*/  IMAD.U32 R79, R166, 0x10000, RZ ;  /* 0x00010000a64f7824 */ /* 0x000fe200078e00ff */
[----:B------:R-:W-:Y:S01]  /*4630*/  UMOV UR43, 0x400 ;  /* 0x00000400002b7882 */ /* 0x000fe20000000000 */
[----:B------:R-:W-:Y:S01]  /*4640*/  LOP3.LUT R5, R3, 0x180, RZ, 0xc0, !PT ;  /* 0x0000018003057812 */ /* 0x000fe200078ec0ff */
[----:B------:R-:W-:Y:S01]  /*4650*/  ULEA UR43, UR37, UR43, 0x18 ;  /* 0x0000002b252b7291 */ /* 0x000fe2000f8ec0ff */
[----:B------:R-:W1:Y:S01]  /*4660*/  LDC R167, c[0x0][0x370] ;  /* 0x0000dc00ffa77b82 */ /* 0x000e620000000800 */
[----:B------:R-:W-:Y:S01]  /*4670*/  LOP3.LUT R79, R79, 0x600000, RZ, 0xc0, !PT ;  /* 0x006000004f4f7812 */ /* 0x000fe200078ec0ff */
[----:B------:R-:W-:Y:S01]  /*4680*/  IMAD.MOV.U32 R181, RZ, RZ, RZ ;  /* 0x000000ffffb57224 */ /* 0x000fe200078e00ff */
[----:B------:R-:W-:Y:S01]  /*4690*/  LOP3.LUT R168, R5, 0x30, R168, 0xf8, !PT ;  /* 0x0000003005a87812 */ /* 0x000fe200078ef8a8 */
[----:B------:R-:W-:Y:S01]  /*46a0*/  UIADD3 UR4, UPT, UPT, UR43, 0x2200, URZ ;  /* 0x000022002b047890 */ /* 0x000fe2000fffe0ff */
[----:B------:R-:W-:Y:S01]  /*46b0*/  IMAD.MOV.U32 R173, RZ, RZ, RZ ;  /* 0x000000ffffad7224 */ /* 0x000fe200078e00ff */
[----:B------:R-:W2:Y:S01]  /*46c0*/  LDCU.64 UR46, c[0x0][0x348] ;  /* 0x00006900ff2e77ac */ /* 0x000ea20008000a00 */
[----:B------:R-:W-:Y:S01]  /*46d0*/  LOP3.LUT R168, R168, 0x1e40, R3, 0xf8, !PT ;  /* 0x00001e40a8a87812 */ /* 0x000fe200078ef803 */
[----:B------:R-:W4:Y:S01]  /*46e0*/  LDC R74, c[0x0][0xb0c] ;  /* 0x0002c300ff4a7b82 */ /* 0x000f220000000800 */
[----:B------:R-:W-:Y:S01]  /*46f0*/  IMAD.SHL.U32 R3, R166, 0x10, RZ ;  /* 0x00000010a6037824 */ /* 0x000fe200078e00ff */
[----:B------:R-:W-:Y:S01]  /*4700*/  MOV R179, UR4 ;  /* 0x0000000400b37c02 */ /* 0x000fe20008000f00 */
[----:B------:R-:W1:Y:S03]  /*4710*/  LDCU.64 UR38, c[0x0][0x888] ;  /* 0x00011100ff2677ac */ /* 0x000e660008000a00 */
[C---:B------:R-:W-:Y:S01]  /*4720*/  LOP3.LUT R5, R3.reuse, 0x20, RZ, 0xc0, !PT ;  /* 0x0000002003057812 */ /* 0x040fe200078ec0ff */
[----:B------:R-:W3:Y:S01]  /*4730*/  LDS R0, [UR43+0x130] ;  /* 0x0001302bff007984 */ /* 0x000ee20008000800 */
[----:B------:R-:W1:Y:S01]  /*4740*/  LDC R170, c[0x0][0xb20] ;  /* 0x0002c800ffaa7b82 */ /* 0x000e620000000800 */
[----:B------:R-:W-:Y:S01]  /*4750*/  LOP3.LUT R3, R3, 0x40, RZ, 0xc0, !PT ;  /* 0x0000004003037812 */ /* 0x000fe200078ec0ff */
[----:B------:R-:W-:-:S06]  /*4760*/  UIADD3 UR42, UPT, UPT, UR43, 0x200, URZ ;  /* 0x000002002b2a7890 */ /* 0x000fcc000fffe0ff */
[----:B------:R-:W1:Y:S08]  /*4770*/  LDC R73, c[0x0][0xb30] ;  /* 0x0002cc00ff497b82 */ /* 0x000e700000000800 */
[----:B------:R-:W1:Y:S08]  /*4780*/  LDC.64 R152, c[0x0][0xb10] ;  /* 0x0002c400ff987b82 */ /* 0x000e700000000a00 */
[----:B------:R-:W1:Y:S08]  /*4790*/  LDC.64 R70, c[0x0][0xb18] ;  /* 0x0002c600ff467b82 */ /* 0x000e700000000a00 */
[----:B------:R-:W1:Y:S01]  /*47a0*/  LDC.64 R148, c[0x0][0x888] ;  /* 0x00022200ff947b82 */ /* 0x000e620000000a00 */
[----:B---3--:R-:W-:-:S07]  /*47b0*/  IMAD.IADD R79, R0, 0x1, R79 ;  /* 0x00000001004f7824 */ /* 0x008fce00078e024f */
[----:B------:R-:W3:Y:S01]  /*47c0*/  LDC.64 R68, c[0x0][0xb28] ;  /* 0x0002ca00ff447b82 */ /* 0x000ee20000000a00 */
[----:B------:R-:W-:-:S05]  /*47d0*/  VIADD R0, R168, UR43 ;  /* 0x0000002ba8007c36 */ /* 0x000fca0008000000 */
[--C-:B------:R-:W-:Y:S02]  /*47e0*/  IADD3 R178, PT, PT, -R5, 0x200, R0.reuse ;  /* 0x0000020005b27810 */ /* 0x100fe40007ffe100 */
[----:B------:R-:W1:Y:S01]  /*47f0*/  LDC.64 R150, c[0x0][0x890] ;  /* 0x00022400ff967b82 */ /* 0x000e620000000a00 */
[----:B------:R-:W-:Y:S02]  /*4800*/  IADD3 R177, PT, PT, -R3, 0x200, R0 ;  /* 0x0000020003b17810 */ /* 0x000fe40007ffe100 */
[----:B------:R-:W-:-:S05]  /*4810*/  IMAD.IADD R176, R178, 0x1, -R3 ;  /* 0x00000001b2b07824 */ /* 0x000fca00078e0a03 */
[----:B------:R-:W1:Y:S08]  /*4820*/  LDC.64 R146, c[0x0][0x8b0] ;  /* 0x00022c00ff927b82 */ /* 0x000e700000000a00 */
[----:B------:R-:W1:Y:S08]  /*4830*/  LDC.64 R144, c[0x0][0x8a8] ;  /* 0x00022a00ff907b82 */ /* 0x000e700000000a00 */
[----:B--2-4-:R-:W1:Y:S02]  /*4840*/  LDC R172, c[0x0][0x374] ;  /* 0x0000dd00ffac7b82 */ /* 0x014e640000000800 */
.L_x_96:
[C---:B------:R-:W-:Y:S02]  /*4850*/  LEA R0, R181.reuse, UR43, 0x3 ;  /* 0x0000002bb5007c11 */ /* 0x040fe4000f8e18ff */
[----:B------:R-:W-:Y:S02]  /*4860*/  SHF.L.U32 R3, R174, 0x1f, RZ ;  /* 0x0000001fae037819 */ /* 0x000fe400000006ff */
[----:B------:R-:W-:Y:S02]  /*4870*/  LEA R16, R181, UR43, 0x4 ;  /* 0x0000002bb5107c11 */ /* 0x000fe4000f8e20ff */
[----:B--2---:R-:W2:Y:S02]  /*4880*/  SYNCS.PHASECHK.TRANS64.TRYWAIT P0, [R0+URZ+0x80], R3 ;  /* 0x00008003000075a7 */ /* 0x004ea400080011ff */
[----:B-12---:R-:W-:Y:S05]  /*4890*/  @!P0 BRA `(.L_x_79) ;  /* 0x0000002800908947 */ /* 0x006fea0003800000 */
.L_x_132:
[----:B------:R-:W4:Y:S01]  /*48a0*/  LDC.64 R12, c[0x0][0xb10] ;  /* 0x0002c400ff0c7b82 */ /* 0x000f220000000a00 */
[----:B------:R-:W3:Y:S01]  /*48b0*/  LDS.128 R16, [R16+0x110] ;  /* 0x0001100010107984 */ /* 0x000ee20000000c00 */
[----:B-1----:R-:W-:Y:S01]  /*48c0*/  ISETP.NE.AND P1, PT, R73, 0x1, PT ;  /* 0x000000014900780c */ /* 0x002fe20003f25270 */
[----:B--2---:R-:W-:Y:S01]  /*48d0*/  VIADD R0, R0, 0x90 ;  /* 0x0000009000007836 */ /* 0x004fe20000000000 */
[----:B------:R-:W-:Y:S04]  /*48e0*/  ISETP.GE.AND P0, PT, R72, 0x1, PT ;  /* 0x000000014800780c */ /* 0x000fe80003f06270 */
[----:B------:R-:W1:Y:S01]  /*48f0*/  LDC.64 R10, c[0x0][0xb18] ;  /* 0x0002c600ff0a7b82 */ /* 0x000e620000000a00 */
[----:B------:R-:W-:Y:S01]  /*4900*/  PRMT R0, RZ, 0x654, R0 ;  /* 0x00000654ff007816 */ /* 0x000fe20000000000 */
[----:B------:R-:W-:Y:S01]  /*4910*/  @!PT LDS RZ, [RZ] ;  /* 0x00000000fffff984 */ /* 0x000fe20000000800 */
[----:B------:R-:W-:Y:S01]  /*4920*/  @!PT LDS RZ, [RZ] ;  /* 0x00000000fffff984 */ /* 0x000fe20000000800 */
[----:B------:R-:W-:Y:S01]  /*4930*/  @!PT LDS RZ, [RZ] ;  /* 0x00000000fffff984 */ /* 0x000fe20000000800 */
[----:B------:R-:W-:Y:S01]  /*4940*/  @!PT LDS RZ, [RZ] ;  /* 0x00000000fffff984 */ /* 0x000fe20000000800 */
[----:B------:R2:W-:Y:S06]  /*4950*/  MEMBAR.ALL.CTA ;  /* 0x0000000000007992 */ /* 0x0005ec0000008000 */
[----:B--2---:R-:W2:Y:S01]  /*4960*/  FENCE.VIEW.ASYNC.S ;  /* 0x00000000000073c6 */ /* 0x004ea20000000000 */
[----:B------:R-:W1:Y:S08]  /*4970*/  @!P1 LDC R14, c[0x0][0xb20] ;  /* 0x0002c800ff0e9b82 */ /* 0x000e700000000800 */
[----:B------:R-:W1:Y:S01]  /*4980*/  @!P1 LDC R9, c[0x0][0xb0c] ;  /* 0x0002c300ff099b82 */ /* 0x000e620000000800 */
[----:B--2---:R2:W-:Y:S01]  /*4990*/  SYNCS.ARRIVE.TRANS64.RED.A1T0 RZ, [R0+URZ], RZ ;  /* 0x000000ff00ff79a7 */ /* 0x0045e200081004ff */
[----:B---3--:R-:W-:Y:S04]  /*49a0*/  LOP3.LUT P4, RZ, R18, 0x1, RZ, 0xc0, !PT ;  /* 0x0000000112ff7812 */ /* 0x008fe8000788c0ff */
[----:B------:R-:W-:Y:S09]  /*49b0*/  P2R R180, PR, RZ, 0x10 ;  /* 0x00000010ffb47803 */ /* 0x000ff20000000000 */
[----:B------:R-:W-:Y:S02]  /*49c0*/  @P4 MOV R77, R16 ;  /* 0x00000010004d4202 */ /* 0x000fe40000000f00 */
[----:B------:R-:W-:Y:S01]  /*49d0*/  @P4 LOP3.LUT R75, R17, 0xffff, RZ, 0xc0, !PT ;  /* 0x0000ffff114b4812 */ /* 0x000fe200078ec0ff */
[----:B--2-4-:R-:W-:Y:S06]  /*49e0*/  @!P0 BRA `(.L_x_80) ;  /* 0x0000000000a48947 */ /* 0x014fec0003800000 */
[----:B------:R-:W-:Y:S01]  /*49f0*/  IMAD.HI.U32 R21, R172, R71, RZ ;  /* 0x00000047ac157227 */ /* 0x000fe200078e00ff */
[----:B------:R-:W-:Y:S02]  /*4a00*/  ISETP.NE.AND P0, PT, R70, 0x1, PT ;  /* 0x000000014600780c */ /* 0x000fe40003f05270 */
[----:B------:R-:W-:Y:S01]  /*4a10*/  ISETP.NE.AND P2, PT, R72, 0x1, PT ;  /* 0x000000014800780c */ /* 0x000fe20003f45270 */
[----:B------:R-:W-:Y:S01]  /*4a20*/  IMAD.HI.U32 R20, R167, R152, RZ ;  /* 0x00000098a7147227 */ /* 0x000fe200078e00ff */
[----:B------:R-:W-:Y:S02]  /*4a30*/  SHF.R.U32.HI R21, RZ, R170, R21 ;  /* 0x000000aaff157219 */ /* 0x000fe40000011615 */
[----:B------:R-:W-:Y:S01]  /*4a40*/  ISETP.NE.AND P3, PT, R74, 0x1, PT ;  /* 0x000000014a00780c */ /* 0x000fe20003f65270 */
[----:B------:R-:W-:Y:S01]  /*4a50*/  IMAD.HI.U32 R24, R77, R152, RZ ;  /* 0x000000984d187227 */ /* 0x000fe200078e00ff */
[----:B------:R-:W-:Y:S02]  /*4a60*/  SHF.R.U32.HI R20, RZ, R153, R20 ;  /* 0x00000099ff147219 */ /* 0x000fe40000011614 */
[----:B------:R-:W-:Y:S01]  /*4a70*/  SEL R3, R172, R21, !P0 ;  /* 0x00000015ac037207 */ /* 0x000fe20004000000 */
[----:B------:R-:W-:Y:S01]  /*4a80*/  IMAD.HI.U32 R21, R75, R71, RZ ;  /* 0x000000474b157227 */ /* 0x000fe200078e00ff */
[----:B------:R-:W-:Y:S02]  /*4a90*/  SEL R7, R167, R20, !P3 ;  /* 0x00000014a7077207 */ /* 0x000fe40005800000 */
[----:B------:R-:W-:Y:S01]  /*4aa0*/  SHF.R.U32.HI R24, RZ, R153, R24 ;  /* 0x00000099ff187219 */ /* 0x000fe20000011618 */
[-C--:B------:R-:W-:Y:S04]  /*4ab0*/  IMAD.HI.U32 R20, R3, R68.reuse, RZ ;  /* 0x0000004403147227 */ /* 0x080fe800078e00ff */
[----:B------:R-:W-:Y:S01]  /*4ac0*/  IMAD.HI.U32 R22, R7, R68, RZ ;  /* 0x0000004407167227 */ /* 0x000fe200078e00ff */
[-C--:B------:R-:W-:Y:S02]  /*4ad0*/  @P2 SHF.R.U32.HI R3, RZ, R69.reuse, R20 ;  /* 0x00000045ff032219 */ /* 0x080fe40000011614 */
[----:B------:R-:W-:Y:S02]  /*4ae0*/  SHF.R.U32.HI R20, RZ, R170, R21 ;  /* 0x000000aaff147219 */ /* 0x000fe40000011615 */
[----:B------:R-:W-:Y:S01]  /*4af0*/  @P2 SHF.R.U32.HI R7, RZ, R69, R22 ;  /* 0x00000045ff072219 */ /* 0x000fe20000011616 */
[C---:B------:R-:W-:Y:S01]  /*4b00*/  IMAD R2, R72.reuse, R3, RZ ;  /* 0x0000000348027224 */ /* 0x040fe200078e02ff */
[----:B------:R-:W-:Y:S02]  /*4b10*/  SEL R5, R75, R20, !P0 ;  /* 0x000000144b057207 */ /* 0x000fe40004000000 */
[----:B------:R-:W-:Y:S01]  /*4b20*/  SEL R3, R77, R24, !P3 ;  /* 0x000000184d037207 */ /* 0x000fe20005800000 */
[----:B------:R-:W-:Y:S01]  /*4b30*/  IMAD R4, R72, R7, RZ ;  /* 0x0000000748047224 */ /* 0x000fe200078e02ff */
[C---:B------:R-:W-:Y:S01]  /*4b40*/  ISETP.GE.AND P0, PT, R5.reuse, R2, PT ;  /* 0x000000020500720c */ /* 0x040fe20003f06270 */
[----:B------:R-:W-:Y:S03]  /*4b50*/  IMAD.HI.U32 R6, R5, R68, RZ ;  /* 0x0000004405067227 */ /* 0x000fe600078e00ff */
[----:B------:R-:W-:Y:S01]  /*4b60*/  ISETP.GE.OR P0, PT, R3, R4, P0 ;  /* 0x000000040300720c */ /* 0x000fe20000706670 */
[----:B------:R-:W-:Y:S01]  /*4b70*/  IMAD.MOV R4, RZ, RZ, -R3 ;  /* 0x000000ffff047224 */ /* 0x000fe200078e0a03 */
[-C--:B------:R-:W-:Y:S03]  /*4b80*/  SHF.R.U32.HI R6, RZ, R69.reuse, R6 ;  /* 0x00000045ff067219 */ /* 0x080fe60000011606 */
[----:B------:R-:W-:Y:S01]  /*4b90*/  IMAD R77, R74, R4, R77 ;  /* 0x000000044a4d7224 */ /* 0x000fe200078e024d */
[----:B------:R-:W-:Y:S05]  /*4ba0*/  SEL R15, R5, R6, !P2 ;  /* 0x00000006050f7207 */ /* 0x000fea0005000000 */
[----:B------:R-:W-:Y:S02]  /*4bb0*/  IMAD.MOV R6, RZ, RZ, -R15 ;  /* 0x000000ffff067224 */ /* 0x000fe400078e0a0f */
[C---:B------:R-:W-:Y:S04]  /*4bc0*/  @!P0 IMAD.HI.U32 R2, R3.reuse, R68, RZ ;  /* 0x0000004403028227 */ /* 0x040fe800078e00ff */
[----:B------:R-:W-:Y:S01]  /*4bd0*/  IMAD R6, R72, R6, R5 ;  /* 0x0000000648067224 */ /* 0x000fe200078e0205 */
[----:B------:R-:W-:Y:S04]  /*4be0*/  @!P0 SHF.R.U32.HI R2, RZ, R69, R2 ;  /* 0x00000045ff028219 */ /* 0x000fe80000011602 */
[----:B------:R-:W-:Y:S02]  /*4bf0*/  @!P0 SEL R0, R3, R2, !P2 ;  /* 0x0000000203008207 */ /* 0x000fe40005000000 */
[----:B------:R-:W-:Y:S02]  /*4c00*/  IADD3 R2, PT, PT, -R5, RZ, RZ ;  /* 0x000000ff05027210 */ /* 0x000fe40007ffe1ff */
[----:B------:R-:W-:Y:S01]  /*4c10*/  @!P0 IADD3 R8, PT, PT, R15, -R0, RZ ;  /* 0x800000000f088210 */ /* 0x000fe20007ffe0ff */
[----:B------:R-:W-:Y:S02]  /*4c20*/  @!P0 IMAD R0, R7, R6, R0 ;  /* 0x0000000607008224 */ /* 0x000fe400078e0200 */
[----:B------:R-:W-:Y:S02]  /*4c30*/  IMAD R75, R70, R2, R75 ;  /* 0x00000002464b7224 */ /* 0x000fe400078e024b */
[----:B------:R-:W-:Y:S02]  /*4c40*/  @!P0 IMAD R5, R8, R72, R3 ;  /* 0x0000004808058224 */ /* 0x000fe400078e0203 */
[----:B------:R-:W-:Y:S04]  /*4c50*/  @!P0 IMAD.MOV.U32 R3, RZ, RZ, R0 ;  /* 0x000000ffff038224 */ /* 0x000fe800078e0000 */
[----:B------:R-:W-:Y:S02]  /*4c60*/  IMAD R77, R3, R74, R77 ;  /* 0x0000004a034d7224 */ /* 0x000fe400078e024d */
[----:B------:R-:W-:Y:S07]  /*4c70*/  IMAD R75, R5, R70, R75 ;  /* 0x00000046054b7224 */ /* 0x000fee00078e024b */
.L_x_80:
[----:B------:R-:W-:Y:S01]  /*4c80*/  @!P1 IMAD.HI.U32 R0, R77, R12, RZ ;  /* 0x0000000c4d009227 */ /* 0x000fe200078e00ff */
[----:B-1----:R-:W-:Y:S01]  /*4c90*/  @!P1 ISETP.NE.AND P0, PT, R10, 0x1, PT ;  /* 0x000000010a00980c */ /* 0x002fe20003f05270 */
[----:B------:R-:W-:Y:S01]  /*4ca0*/  ULOP3.LUT UP0, URZ, UR42, 0x1b0, URZ, 0xc0, !UPT ;  /* 0x000001b02aff7892 */ /* 0x000fe2000f80c0ff */
[----:B------:R-:W-:Y:S01]  /*4cb0*/  @!P1 ISETP.NE.AND P2, PT, R9, 0x1, PT ;  /* 0x000000010900980c */ /* 0x000fe20003f45270 */
[----:B------:R-:W-:Y:S01]  /*4cc0*/  @!P1 IMAD.HI.U32 R3, R75, R11, RZ ;  /* 0x0000000b4b039227 */ /* 0x000fe200078e00ff */
[----:B------:R-:W-:Y:S02]  /*4cd0*/  @!P1 SHF.R.U32.HI R0, RZ, R13, R0 ;  /* 0x0000000dff009219 */ /* 0x000fe40000011600 */
[----:B------:R-:W-:Y:S01]  /*4ce0*/  @P4 SHF.R.U32.HI R171, RZ, 0x10, R17 ;  /* 0x00000010ffab4819 */ /* 0x000fe20000011611 */
[----:B------:R-:W-:Y:S01]  /*4cf0*/  VIADD R181, R181, 0x1 ;  /* 0x00000001b5b57836 */ /* 0x000fe20000000000 */
[----:B------:R-:W-:Y:S02]  /*4d00*/  @!P1 SHF.R.U32.HI R2, RZ, R14, R3 ;  /* 0x0000000eff029219 */ /* 0x000fe40000011603 */
[----:B------:R-:W-:Y:S02]  /*4d10*/  @!P1 SEL R3, R77, R0, !P2 ;  /* 0x000000004d039207 */ /* 0x000fe40005000000 */
[----:B------:R-:W-:Y:S05]  /*4d20*/  @!P1 SEL R2, R75, R2, !P0 ;  /* 0x000000024b029207 */ /* 0x000fea0004000000 */
[----:B------:R-:W-:Y:S02]  /*4d30*/  @!P1 IMAD.IADD R0, R2, 0x1, -R3 ;  /* 0x0000000102009824 */ /* 0x000fe400078e0a03 */
[----:B------:R-:W-:Y:S02]  /*4d40*/  @!P1 IMAD.IADD R2, R3, 0x1, -R2 ;  /* 0x0000000103029824 */ /* 0x000fe400078e0a02 */
[----:B------:R-:W-:Y:S02]  /*4d50*/  @!P1 IMAD R77, R0, R9, R77 ;  /* 0x00000009004d9224 */ /* 0x000fe400078e024d */
[----:B------:R-:W-:Y:S01]  /*4d60*/  @!P1 IMAD R75, R2, R10, R75 ;  /* 0x0000000a024b9224 */ /* 0x000fe200078e024b */
[----:B------:R-:W-:Y:S06]  /*4d70*/  BRA.U !UP0, `(.L_x_81) ;  /* 0x0000000108407547 */ /* 0x000fec000b800000 */
[----:B------:R-:W1:Y:S01]  /*4d80*/  LDCU.64 UR8, c[0x4][0x80] ;  /* 0x01001000ff0877ac */ /* 0x000e620008000a00 */
[----:B------:R-:W-:Y:S01]  /*4d90*/  MOV R3, 0x0 ;  /* 0x0000000000037802 */ /* 0x000fe20000000f00 */
[----:B------:R-:W-:Y:S02]  /*4da0*/  HFMA2 R12, -RZ, RZ, 0, 5.9604644775390625e-08 ;  /* 0x00000001ff0c7431 */ /* 0x000fe400000001ff */
[----:B------:R-:W-:Y:S02]  /*4db0*/  IMAD.MOV.U32 R8, RZ, RZ, 0x70 ;  /* 0x00000070ff087424 */ /* 0x000fe400078e00ff */
[----:B------:R-:W-:Y:S01]  /*4dc0*/  IMAD.MOV.U32 R13, RZ, RZ, RZ ;  /* 0x000000ffff0d7224 */ /* 0x000fe200078e00ff */
[----:B------:R-:W2:Y:S01]  /*4dd0*/  LDCU.64 UR6, c[0x4][0x88] ;  /* 0x01001100ff0677ac */ /* 0x000ea20008000a00 */
[----:B------:R-:W3:Y:S01]  /*4de0*/  LDC.64 R2, c[0x4][R3] ;  /* 0x0100000003027b82 */ /* 0x000ee20000000a00 */
[----:B------:R-:W4:Y:S01]  /*4df0*/  LDCU.64 UR4, c[0x4][0x8] ;  /* 0x01000100ff0477ac */ /* 0x000f220008000a00 */
[----:B-1----:R-:W-:Y:S01]  /*4e00*/  MOV R5, UR9 ;  /* 0x0000000900057c02 */ /* 0x002fe20008000f00 */
[----:B------:R-:W-:Y:S01]  /*4e10*/  IMAD.U32 R4, RZ, RZ, UR8 ;  /* 0x00000008ff047e24 */ /* 0x000fe2000f8e00ff */
[----:B--2---:R-:W-:Y:S01]  /*4e20*/  MOV R7, UR7 ;  /* 0x0000000700077c02 */ /* 0x004fe20008000f00 */
[----:B------:R-:W-:Y:S01]  /*4e30*/  IMAD.U32 R6, RZ, RZ, UR6 ;  /* 0x00000006ff067e24 */ /* 0x000fe2000f8e00ff */
[----:B----4-:R-:W-:Y:S01]  /*4e40*/  MOV R11, UR5 ;  /* 0x00000005000b7c02 */ /* 0x010fe20008000f00 */
[----:B------:R-:W-:Y:S02]  /*4e50*/  IMAD.U32 R10, RZ, RZ, UR4 ;  /* 0x00000004ff0a7e24 */ /* 0x000fe4000f8e00ff */
[----:B------:R-:W-:Y:S07]  /*4e60*/  LEPC R20, `(.L_x_81) ;  /* 0x000000001014794e */ /* 0x000fee0000000000 */
[----:B---3-5:R-:W-:Y:S05]  /*4e70*/  CALL.ABS.NOINC R2 ;  /* 0x0000000002007343 */ /* 0x028fea0003c00000 */
.L_x_81:
[----:B------:R-:W-:Y:S01]  /*4e80*/  LOP3.LUT P0, RZ, R179, 0x1b0, RZ, 0xc0, !PT ;  /* 0x000001b0b3ff7812 */ /* 0x000fe2000780c0ff */
[----:B------:R-:W-:Y:S11]  /*4e90*/  BSSY.RECONVERGENT B6, `(.L_x_82) ;  /* 0x0000013000067945 */ /* 0x000ff60003800200 */
[----:B------:R-:W-:Y:S01]  /*4ea0*/  @!UPT UIADD3 URZ, UPT, UPT, URZ, URZ, URZ ;  /* 0x000000fffffff290 */ /* 0x000fe2000fffe0ff */
[----:B------:R-:W-:Y:S05]  /*4eb0*/  @!P0 BRA `(.L_x_83) ;  /* 0x0000000000408947 */ /* 0x000fea0003800000 */
        /* <DEDUP_REMOVED lines=16> */
.L_x_83:
[----:B------:R-:W-:Y:S05]  /*4fc0*/  BSYNC.RECONVERGENT B6 ;  /* 0x0000000000067941 */ /* 0x000fea0003800200 */
.L_x_82:
[----:B------:R-:W-:Y:S01]  /*4fd0*/  ISETP.NE.U32.AND P3, PT, R150, RZ, PT ;  /* 0x000000ff9600720c */ /* 0x000fe20003f65070 */
[----:B------:R-:W-:Y:S01]  /*4fe0*/  UISETP.NE.AND UP1, UPT, UR44, URZ, UPT ;  /* 0x000000ff2c00728c */ /* 0x000fe2000bf25270 */
[----:B------:R-:W-:Y:S02]  /*4ff0*/  ISETP.NE.U32.AND P4, PT, R146, RZ, PT ;  /* 0x000000ff9200720c */ /* 0x000fe40003f85070 */
[----:B------:R-:W-:Y:S02]  /*5000*/  ISETP.NE.AND.EX P3, PT, R151, RZ, PT, P3 ;  /* 0x000000ff9700720c */ /* 0x000fe40003f65330 */
[----:B------:R-:W-:Y:S02]  /*5010*/  PLOP3.LUT P1, PT, PT, PT, PT, 0x8, 0x80 ;  /* 0x000000000080781c */ /* 0x000fe40003f2e170 */
[----:B------:R-:W-:Y:S02]  /*5020*/  PLOP3.LUT P0, PT, PT, PT, UP1, 0x80, 0x8 ;  /* 0x000000000008781c */ /* 0x000fe40003f0f018 */
[----:B------:R-:W-:Y:S02]  /*5030*/  ISETP.NE.AND.EX P4, PT, R147, RZ, PT, P4 ;  /* 0x000000ff9300720c */ /* 0x000fe40003f85340 */
[----:B------:R-:W1:Y:S09]  /*5040*/  @UP1 LDCU.64 UR4, c[0x0][0x888] ;  /* 0x00011100ff0417ac */ /* 0x000e720008000a00 */
[----:B------:R-:W-:Y:S01]  /*5050*/  @P0 PLOP3.LUT P1, PT, P3, PT, PT, 0x80, 0x8 ;  /* 0x000000000008081c */ /* 0x000fe20001f2f070 */
[----:B-1----:R-:W-:Y:S04]  /*5060*/  @UP1 UISETP.NE.U32.AND UP0, UPT, UR4, URZ, UPT ;  /* 0x000000ff0400128c */ /* 0x002fe8000bf05070 */
[----:B------:R-:W-:Y:S04]  /*5070*/  @UP1 UISETP.NE.AND.EX UP0, UPT, UR5, URZ, UPT, UP0 ;  /* 0x000000ff0500128c */ /* 0x000fe8000bf05300 */
[----:B------:R-:W-:Y:S01]  /*5080*/  @UP1 USEL UR4, URZ, 0xffffffff, UP0 ;  /* 0xffffffffff041887 */ /* 0x000fe20008000000 */
[----:B------:R-:W-:Y:S11]  /*5090*/  @!P3 BRA `(.L_x_84) ;  /* 0x00000000002cb947 */ /* 0x000ff60003800000 */
[----:B------:R-:W-:Y:S01]  /*50a0*/  ISETP.NE.U32.AND P2, PT, R148, RZ, PT ;  /* 0x000000ff9400720c */ /* 0x000fe20003f45070 */
[----:B------:R-:W-:Y:S03]  /*50b0*/  IMAD.MOV.U32 R164, RZ, RZ, 0x1 ;  /* 0x00000001ffa47424 */ /* 0x000fe600078e00ff */
[----:B------:R-:W-:Y:S11]  /*50c0*/  ISETP.NE.AND.EX P2, PT, R149, RZ, PT, P2 ;  /* 0x000000ff9500720c */ /* 0x000ff60003f45320 */
[----:B------:R-:W-:Y:S02]  /*50d0*/  @!UPT UIADD3 URZ, UPT, UPT, URZ, URZ, URZ ;  /* 0x000000fffffff290 */ /* 0x000fe4000fffe0ff */
[----:B------:R-:W1:Y:S01]  /*50e0*/  @P2 LDC.64 R2, c[0x0][0x888] ;  /* 0x00022200ff022b82 */ /* 0x000e620000000a00 */
[----:B------:R-:W-:Y:S04]  /*50f0*/  @P2 IMAD R0, R150, UR36, RZ ;  /* 0x0000002496002c24 */ /* 0x000fe8000f8e02ff */
[----:B-1----:R-:W-:Y:S04]  /*5100*/  @P2 IMAD.WIDE R2, R0, 0x4, R2 ;  /* 0x0000000400022825 */ /* 0x002fe800078e0202 */
[----:B------:R-:W-:Y:S01]  /*5110*/  HFMA2 R0, -RZ, RZ, 0, 5.9604644775390625e-08 ;  /* 0x00000001ff007431 */ /* 0x000fe200000001ff */
[----:B-----5:R1:W5:Y:S04]  /*5120*/  @P2 LDG.E R81, desc[UR40][R2.64] ;  /* 0x0000002802512981 */ /* 0x020368000c1e1900 */
[----:B------:R-:W-:Y:S01]  /*5130*/  @!P2 PRMT R164, R0, 0x7610, R164 ;  /* 0x0000761000a4a816 */ /* 0x000fe200000000a4 */
[----:B-1----:R-:W2:Y:S06]  /*5140*/  @!P2 LDC R81, c[0x0][0x880] ;  /* 0x00022000ff51ab82 */ /* 0x002eac0000000800 */
.L_x_84:
[----:B------:R-:W-:Y:S05]  /*5150*/  @!P4 BRA `(.L_x_85) ;  /* 0x000000000020c947 */ /* 0x000fea0003800000 */
[----:B------:R-:W-:Y:S04]  /*5160*/  ISETP.NE.U32.AND P2, PT, R144, RZ, PT ;  /* 0x000000ff9000720c */ /* 0x000fe80003f45070 */
[----:B------:R-:W-:Y:S11]  /*5170*/  ISETP.NE.AND.EX P2, PT, R145, RZ, PT, P2 ;  /* 0x000000ff9100720c */ /* 0x000ff60003f45320 */
[----:B------:R-:W-:Y:S02]  /*5180*/  @!UPT UIADD3 URZ, UPT, UPT, URZ, URZ, URZ ;  /* 0x000000fffffff290 */ /* 0x000fe4000fffe0ff */
[----:B------:R-:W1:Y:S01]  /*5190*/  @P2 LDC.64 R2, c[0x0][0x8a8] ;  /* 0x00022a00ff022b82 */ /* 0x000e620000000a00 */
[----:B------:R-:W-:Y:S04]  /*51a0*/  @P2 IMAD R0, R146, UR36, RZ ;  /* 0x0000002492002c24 */ /* 0x000fe8000f8e02ff */
[----:B-1----:R-:W-:Y:S05]  /*51b0*/  @P2 IMAD.WIDE R2, R0, 0x4, R2 ;  /* 0x0000000400022825 */ /* 0x002fea00078e0202 */
[----:B-----5:R1:W5:Y:S02]  /*51c0*/  @P2 LDG.E R78, desc[UR40][R2.64] ;  /* 0x00000028024e2981 */ /* 0x020364000c1e1900 */
[----:B-1----:R-:W3:Y:S02]  /*51d0*/  @!P2 LDC R78, c[0x0][0x8a0] ;  /* 0x00022800ff4eab82 */ /* 0x002ee40000000800 */
.L_x_85:
[----:B--2--5:R-:W-:Y:S01]  /*51e0*/  @P0 FSETP.NEU.AND P4, PT, R81, RZ, PT ;  /* 0x000000ff5100020b */ /* 0x024fe20003f8d000 */
[----:B------:R-:W-:Y:S01]  /*51f0*/  IMAD.U32 R0, RZ, RZ, UR4 ;  /* 0x00000004ff007e24 */ /* 0x000fe2000f8e00ff */
[----:B------:R-:W-:Y:S01]  /*5200*/  @P0 LOP3.LUT P2, RZ, R164, 0xff, RZ, 0xc0, !PT ;  /* 0x000000ffa4ff0812 */ /* 0x000fe2000784c0ff */
[----:B------:R-:W-:Y:S01]  /*5210*/  BSSY B1, `(.L_x_86) ;  /* 0x000003d000017945 */ /* 0x000fe20003800000 */
[----:B------:R-:W-:Y:S01]  /*5220*/  @P0 SEL R3, RZ, 0xffffffff, P4 ;  /* 0xffffffffff030807 */ /* 0x000fe20002000000 */
[C---:B------:R-:W-:Y:S01]  /*5230*/  IMAD R64, R76.reuse, 0x40, R79 ;  /* 0x000000404c407824 */ /* 0x040fe200078e024f */
[----:B------:R-:W-:Y:S02]  /*5240*/  LEA R156, R76, UR43, 0x3 ;  /* 0x0000002b4c9c7c11 */ /* 0x000fe4000f8e18ff */
[----:B------:R-:W-:Y:S02]  /*5250*/  CS2R R86, SRZ ;  /* 0x0000000000567805 */ /* 0x000fe4000001ff00 */
[----:B------:R-:W-:Y:S02]  /*5260*/  @P1 SEL R3, R0, R3, !P2 ;  /* 0x0000000300031207 */ /* 0x000fe40005000000 */
[----:B------:R-:W-:Y:S02]  /*5270*/  CS2R R84, SRZ ;  /* 0x0000000000547805 */ /* 0x000fe4000001ff00 */
[----:B------:R-:W-:Y:S02]  /*5280*/  SHF.L.U32 R5, R175, 0x1f, RZ ;  /* 0x0000001faf057819 */ /* 0x000fe400000006ff */
[----:B------:R-:W-:Y:S02]  /*5290*/  CS2R R90, SRZ ;  /* 0x00000000005a7805 */ /* 0x000fe4000001ff00 */
[----:B------:R-:W-:Y:S02]  /*52a0*/  @P0 LOP3.LUT R3, R3, 0x1, RZ, 0xc0, !PT ;  /* 0x0000000103030812 */ /* 0x000fe400078ec0ff */
[----:B------:R-:W-:Y:S02]  /*52b0*/  CS2R R88, SRZ ;  /* 0x0000000000587805 */ /* 0x000fe4000001ff00 */
[----:B------:R-:W-:Y:S02]  /*52c0*/  PLOP3.LUT P5, PT, PT, PT, PT, 0x8, 0x80 ;  /* 0x000000000080781c */ /* 0x000fe40003fae170 */
[----:B------:R-:W-:Y:S02]  /*52d0*/  CS2R R98, SRZ ;  /* 0x0000000000627805 */ /* 0x000fe4000001ff00 */
[----:B------:R-:W-:Y:S02]  /*52e0*/  ISETP.NE.U32.OR P1, PT, R3, 0x1, !P0 ;  /* 0x000000010300780c */ /* 0x000fe40004725470 */
[----:B------:R-:W-:Y:S02]  /*52f0*/  CS2R R96, SRZ ;  /* 0x0000000000607805 */ /* 0x000fe4000001ff00 */
[----:B------:R-:W-:Y:S02]  /*5300*/  CS2R R94, SRZ ;  /* 0x00000000005e7805 */ /* 0x000fe4000001ff00 */
[----:B------:R-:W-:Y:S07]  /*5310*/  CS2R R92, SRZ ;  /* 0x00000000005c7805 */ /* 0x000fee000001ff00 */
[----:B------:R-:W-:Y:S04]  /*5320*/  @P1 SHF.L.U32 R2, R173, 0x1f, RZ ;  /* 0x0000001fad021819 */ /* 0x000fe800000006ff */
[----:B------:R-:W1:Y:S01]  /*5330*/  @P1 SYNCS.PHASECHK.TRANS64.TRYWAIT P0, [UR43+0x60], R2 ;  /* 0x00006002ff0015a7 */ /* 0x000e62000800112b */
[----:B------:R2:W4:Y:S01]  /*5340*/  SYNCS.PHASECHK.TRANS64.TRYWAIT P4, [R156+URZ+0xa0], R5 ;  /* 0x0000a0059c0075a7 */ /* 0x00052200080811ff */
[----:B-1----:R-:W-:Y:S01]  /*5350*/  @P1 PLOP3.LUT P5, PT, P0, PT, PT, 0x8, 0x80 ;  /* 0x000000000080181c */ /* 0x002fe200007ae170 */
[----:B------:R-:W-:Y:S01]  /*5360*/  @!UPT UIADD3 URZ, UPT, UPT, URZ, URZ, URZ ;  /* 0x000000fffffff290 */ /* 0x000fe2000fffe0ff */
[----:B--2-4-:R-:W-:Y:S11]  /*5370*/  @!P1 BRA `(.L_x_87) ;  /* 0x0000000000989947 */ /* 0x014ff60003800000 */
[----:B------:R-:W-:Y:S01]  /*5380*/  ISETP.NE.U32.AND P0, PT, RZ, UR38, PT ;  /* 0x00000026ff007c0c */ /* 0x000fe2000bf05070 */
[----:B------:R-:W-:Y:S01]  /*5390*/  BSSY B0, `(.L_x_88) ;  /* 0x0000016000007945 */ /* 0x000fe20003800000 */
[----:B------:R-:W-:Y:S02]  /*53a0*/  FSETP.NEU.AND P2, PT, R81, RZ, PT ;  /* 0x000000ff5100720b */ /* 0x000fe40003f4d000 */
[----:B------:R-:W-:Y:S02]  /*53b0*/  CS2R R94, SRZ ;  /* 0x00000000005e7805 */ /* 0x000fe4000001ff00 */
[----:B------:R-:W-:Y:S02]  /*53c0*/  ISETP.NE.AND.EX P0, PT, RZ, UR39, PT, P0 ;  /* 0x00000027ff007c0c */ /* 0x000fe4000bf05300 */
[----:B------:R-:W-:Y:S02]  /*53d0*/  CS2R R92, SRZ ;  /* 0x00000000005c7805 */ /* 0x000fe4000001ff00 */
[----:B------:R-:W-:Y:S02]  /*53e0*/  LOP3.LUT P1, RZ, R164, 0xff, RZ, 0xc0, !PT ;  /* 0x000000ffa4ff7812 */ /* 0x000fe4000782c0ff */
[----:B------:R-:W-:Y:S02]  /*53f0*/  CS2R R98, SRZ ;  /* 0x0000000000627805 */ /* 0x000fe4000001ff00 */
[----:B------:R-:W-:Y:S02]  /*5400*/  SEL R0, RZ, 0xffffffff, P2 ;  /* 0xffffffffff007807 */ /* 0x000fe40001000000 */
[----:B------:R-:W-:Y:S02]  /*5410*/  CS2R R96, SRZ ;  /* 0x0000000000607805 */ /* 0x000fe4000001ff00 */
[----:B------:R-:W-:Y:S02]  /*5420*/  SEL R3, RZ, 0xffffffff, P0 ;  /* 0xffffffffff037807 */ /* 0x000fe40000000000 */
[----:B------:R-:W-:Y:S02]  /*5430*/  CS2R R90, SRZ ;  /* 0x00000000005a7805 */ /* 0x000fe4000001ff00 */
[----:B------:R-:W-:Y:S02]  /*5440*/  CS2R R88, SRZ ;  /* 0x0000000000587805 */ /* 0x000fe4000001ff00 */
[----:B------:R-:W-:Y:S02]  /*5450*/  CS2R R86, SRZ ;  /* 0x0000000000567805 */ /* 0x000fe4000001ff00 */
[----:B------:R-:W-:Y:S02]  /*5460*/  @P3 SEL R0, R3, R0, !P1 ;  /* 0x0000000003003207 */ /* 0x000fe40004800000 */
[----:B------:R-:W-:Y:S02]  /*5470*/  CS2R R84, SRZ ;  /* 0x0000000000547805 */ /* 0x000fe4000001ff00 */
[----:B------:R-:W-:Y:S04]  /*5480*/  LOP3.LUT R0, R0, 0x1, RZ, 0xc0, !PT ;  /* 0x0000000100007812 */ /* 0x000fe800078ec0ff */
[----:B------:R-:W-:Y:S01]  /*5490*/  ISETP.NE.U32.AND P0, PT, R0, 0x1, PT ;  /* 0x000000010000780c */ /* 0x000fe20003f05070 */
[----:B------:R-:W-:Y:S01]  /*54a0*/  @!UPT UIADD3 URZ, UPT, UPT, URZ, URZ, URZ ;  /* 0x000000fffffff290 */ /* 0x000fe2000fffe0ff */
[----:B------:R-:W-:Y:S11]  /*54b0*/  @!P5 BRA `(.L_x_89) ;  /* 0x00000000000cd947 */ /* 0x000ff60003800000 */
[----:B------:R-:W-:Y:S04]  /*54c0*/  SHF.L.U32 R3, R173, 0x1f, RZ ;  /* 0x0000001fad037819 */ /* 0x000fe800000006ff */
[----:B------:R-:W1:Y:S02]  /*54d0*/  SYNCS.PHASECHK.TRANS64.TRYWAIT P1, [UR43+0x60], R3 ;  /* 0x00006003ff0075a7 */ /* 0x000e64000802112b */
[----:B-1----:R-:W-:Y:S05]  /*54e0*/  @!P1 BRA `(.L_x_90) ;  /* 0x0000001c00909947 */ /* 0x002fea0003800000 */
.L_x_89:
[----:B------:R-:W-:Y:S05]  /*54f0*/  BSYNC B0 ;  /* 0x0000000000007941 */ /* 0x000fea0003800000 */
.L_x_88:
[----:B------:R2:W4:Y:S01]  /*5500*/  @P0 LDS.128 R92, [R168+UR43+0x200] ;  /* 0x0002002ba85c0984 */ /* 0x0005220008000c00 */
[----:B------:R-:W-:Y:S01]  /*5510*/  UIADD3 UR4, UPT, UPT, UR43, 0x68, URZ ;  /* 0x000000682b047890 */ /* 0x000fe2000fffe0ff */
[----:B------:R-:W-:Y:S02]  /*5520*/  LOP3.LUT R173, R173, 0x1, RZ, 0x3c, !PT ;  /* 0x00000001adad7812 */ /* 0x000fe400078e3cff */
[----:B------:R2:W1:Y:S01]  /*5530*/  @P0 LDS.128 R96, [R178+0x10] ;  /* 0x00001000b2600984 */ /* 0x0004620000000c00 */
[----:B------:R-:W-:Y:S03]  /*5540*/  UPRMT UR4, UR37, 0x654, UR4 ;  /* 0x0000065425047896 */ /* 0x000fe60008000004 */
[----:B------:R2:W1:Y:S04]  /*5550*/  @P0 LDS.128 R88, [R177+0x20] ;  /* 0x00002000b1580984 */ /* 0x0004680000000c00 */
[----:B------:R2:W1:Y:S01]  /*5560*/  @P0 LDS.128 R84, [R176+0x30] ;  /* 0x00003000b0540984 */ /* 0x0004620000000c00 */
[----:B------:R-:W-:Y:S01]  /*5570*/  @!PT LDS RZ, [RZ] ;  /* 0x00000000fffff984 */ /* 0x000fe20000000800 */
[----:B------:R-:W-:Y:S01]  /*5580*/  @!PT LDS RZ, [RZ] ;  /* 0x00000000fffff984 */ /* 0x000fe20000000800 */
[----:B------:R-:W-:Y:S01]  /*5590*/  @!PT LDS RZ, [RZ] ;  /* 0x00000000fffff984 */ /* 0x000fe20000000800 */
[----:B------:R-:W-:Y:S01]  /*55a0*/  @!PT LDS RZ, [RZ] ;  /* 0x00000000fffff984 */ /* 0x000fe20000000800 */
[----:B------:R5:W-:Y:S06]  /*55b0*/  MEMBAR.ALL.CTA ;  /* 0x0000000000007992 */ /* 0x000bec0000008000 */
[----:B-----5:R-:W5:Y:S02]  /*55c0*/  FENCE.VIEW.ASYNC.S ;  /* 0x00000000000073c6 */ /* 0x020f640000000000 */
[----:B-----5:R-:W-:Y:S01]  /*55d0*/  SYNCS.ARRIVE.TRANS64.RED.A1T0 RZ, [UR4], RZ ;  /* 0x000000ffffff79a7 */ /* 0x020fe20008100404 */
.L_x_87:
[----:B------:R-:W-:Y:S05]  /*55e0*/  BSYNC B1 ;  /* 0x0000000000017941 */ /* 0x000fea0003800000 */
.L_x_86:
[----:B-1----:R-:W-:Y:S04]  /*55f0*/  SHF.R.U32.HI R0, RZ, 0x15, R64 ;  /* 0x00000015ff007819 */ /* 0x002fe80000011640 */
[----:B------:R-:W-:Y:S01]  /*5600*/  LOP3.LUT P0, RZ, R0, 0x3, R169, 0x48, !PT ;  /* 0x0000000300ff7812 */ /* 0x000fe200078048a9 */
[----:B------:R-:W-:Y:S01]  /*5610*/  @!UPT UIADD3 URZ, UPT, UPT, URZ, URZ, URZ ;  /* 0x000000fffffff290 */ /* 0x000fe2000fffe0ff */
[----:B------:R-:W-:Y:S11]  /*5620*/  @P4 BRA `(.L_x_91) ;  /* 0x0000000000084947 */ /* 0x000ff60003800000 */
[----:B------:R-:W1:Y:S02]  /*5630*/  SYNCS.PHASECHK.TRANS64.TRYWAIT P1, [R156+URZ+0xa0], R5 ;  /* 0x0000a0059c0075a7 */ /* 0x000e6400080211ff */
[----:B-1----:R-:W-:Y:S05]  /*5640*/  @!P1 BRA `(.L_x_92) ;  /* 0x0000001c00509947 */ /* 0x002fea0003800000 */
.L_x_91:
[----:B------:R-:W-:Y:S05]  /*5650*/  @!P0 BRA `(.L_x_93) ;  /* 0x0000000000408947 */ /* 0x000fea0003800000 */
[----:B------:R-:W1:Y:S01]  /*5660*/  LDCU.64 UR8, c[0x4][0x70] ;  /* 0x01000e00ff0877ac */ /* 0x000e620008000a00 */
[----:B------:R-:W-:Y:S01]  /*5670*/  MOV R3, 0x0 ;  /* 0x0000000000037802 */ /* 0x000fe20000000f00 */
[----:B------:R-:W-:Y:S02]  /*5680*/  HFMA2 R12, -RZ, RZ, 0, 5.9604644775390625e-08 ;  /* 0x00000001ff0c7431 */ /* 0x000fe400000001ff */
[----:B------:R-:W-:Y:S02]  /*5690*/  IMAD.MOV.U32 R8, RZ, RZ, 0x192 ;  /* 0x00000192ff087424 */ /* 0x000fe400078e00ff */
[----:B------:R-:W-:Y:S01]  /*56a0*/  IMAD.MOV.U32 R13, RZ, RZ, RZ ;  /* 0x000000ffff0d7224 */ /* 0x000fe200078e00ff */
[----:B------:R-:W5:Y:S01]  /*56b0*/  LDCU.64 UR6, c[0x4][0x78] ;  /* 0x01000f00ff0677ac */ /* 0x000f620008000a00 */
[----:B------:R-:W2:Y:S01]  /*56c0*/  LDC.64 R2, c[0x4][R3] ;  /* 0x0100000003027b82 */ /* 0x000ea20000000a00 */
[----:B------:R-:W3:Y:S01]  /*56d0*/  LDCU.64 UR4, c[0x4][0x10] ;  /* 0x01000200ff0477ac */ /* 0x000ee20008000a00 */
[----:B-1----:R-:W-:Y:S01]  /*56e0*/  MOV R5, UR9 ;  /* 0x0000000900057c02 */ /* 0x002fe20008000f00 */
[----:B------:R-:W-:Y:S01]  /*56f0*/  IMAD.U32 R4, RZ, RZ, UR8 ;  /* 0x00000008ff047e24 */ /* 0x000fe2000f8e00ff */
[----:B-----5:R-:W-:Y:S01]  /*5700*/  MOV R7, UR7 ;  /* 0x0000000700077c02 */ /* 0x020fe20008000f00 */
[----:B------:R-:W-:Y:S01]  /*5710*/  IMAD.U32 R6, RZ, RZ, UR6 ;  /* 0x00000006ff067e24 */ /* 0x000fe2000f8e00ff */
[----:B---3--:R-:W-:Y:S01]  /*5720*/  MOV R11, UR5 ;  /* 0x00000005000b7c02 */ /* 0x008fe20008000f00 */
[----:B------:R-:W-:Y:S02]  /*5730*/  IMAD.U32 R10, RZ, RZ, UR4 ;  /* 0x00000004ff0a7e24 */ /* 0x000fe4000f8e00ff */
[----:B------:R-:W-:Y:S07]  /*5740*/  LEPC R20, `(.L_x_93) ;  /* 0x000000001014794e */ /* 0x000fee0000000000 */
[----:B--2-4-:R-:W-:Y:S05]  /*5750*/  CALL.ABS.NOINC R2 ;  /* 0x0000000002007343 */ /* 0x014fea0003c00000 */
.L_x_93:
[----:B------:R-:W-:Y:S01]  /*5760*/  LOP3.LUT P0, RZ, R166, 0x60, RZ, 0xc0, !PT ;  /* 0x00000060a6ff7812 */ /* 0x000fe2000780c0ff */
[----:B------:R-:W-:Y:S05]  /*5770*/  WARPSYNC.ALL ;  /* 0x0000000000007948 */ /* 0x000fea0003800000 */
[----:B------:R-:W-:Y:S01]  /*5780*/  R2UR UR4, R64 ;  /* 0x00000000400472ca */ /* 0x000fe200000e0000 */
[----:B------:R-:W-:Y:S01]  /*5790*/  BSSY.RECONVERGENT B0, `(.L_x_94) ;  /* 0x0000121000007945 */ /* 0x000fe20003800200 */
[-C--:B----4-:R-:W-:Y:S02]  /*57a0*/  F2FP.F16.E4M3.UNPACK_B R82, R92.reuse ;  /* 0x0000005cff52723e */ /* 0x090fe400020006ff */
[----:B------:R-:W-:Y:S02]  /*57b0*/  F2FP.F16.E4M3.UNPACK_B R109, R92.H1 ;  /* 0x0000005cff6d723e */ /* 0x000fe400030006ff */
[-C--:B------:R-:W-:Y:S01]  /*57c0*/  F2FP.F16.E4M3.UNPACK_B R107, R93.reuse ;  /* 0x0000005dff6b723e */ /* 0x080fe200020006ff */
[--C-:B------:R-:W-:Y:S01]  /*57d0*/  HADD2.F32 R80, -RZ, R82.reuse.H0_H0 ;  /* 0x20000052ff507230 */ /* 0x100fe20000004100 */
[----:B------:R-:W-:Y:S01]  /*57e0*/  F2FP.F16.E4M3.UNPACK_B R105, R93.H1 ;  /* 0x0000005dff69723e */ /* 0x000fe200030006ff */
[----:B------:R-:W-:Y:S01]  /*57f0*/  HADD2.F32 R82, -RZ, R82.H1_H1 ;  /* 0x30000052ff527230 */ /* 0x000fe20000004100 */
[-C--:B------:R-:W-:Y:S01]  /*5800*/  F2FP.F16.E4M3.UNPACK_B R130, R84.reuse ;  /* 0x00000054ff82723e */ /* 0x080fe200020006ff */
[--C-:B------:R-:W-:Y:S01]  /*5810*/  HADD2.F32 R83, -RZ, R109.reuse.H0_H0 ;  /* 0x2000006dff537230 */ /* 0x100fe20000004100 */
[----:B------:R-:W-:Y:S01]  /*5820*/  F2FP.F16.E4M3.UNPACK_B R132, R84.H1 ;  /* 0x00000054ff84723e */ /* 0x000fe200030006ff */
[----:B------:R-:W3:Y:S01]  /*5830*/  LDTM.x64 R4, tmem[UR4] ;  /* 0x00000004000479ee */ /* 0x000ee20008340000 */
[----:B------:R-:W-:Y:S01]  /*5840*/  NOP ;  /* 0x0000000000007918 */ /* 0x000fe20000000000 */
[----:B------:R-:W-:Y:S01]  /*5850*/  R2UR UR5, R156 ;  /* 0x000000009c0572ca */ /* 0x000fe200000e0000 */
[--C-:B------:R-:W-:Y:S01]  /*5860*/  HADD2.F32 R129, -RZ, R130.reuse.H0_H0 ;  /* 0x20000082ff817230 */ /* 0x100fe20000004100 */
[----:B------:R-:W-:Y:S01]  /*5870*/  F2FP.F16.E4M3.UNPACK_B R93, R94 ;  /* 0x0000005eff5d723e */ /* 0x000fe200020006ff */
[----:B------:R-:W-:Y:S01]  /*5880*/  HADD2.F32 R130, -RZ, R130.H1_H1 ;  /* 0x30000082ff827230 */ /* 0x000fe20000004100 */
[-C--:B------:R-:W-:Y:S01]  /*5890*/  F2FP.F16.E4M3.UNPACK_B R134, R85.reuse ;  /* 0x00000055ff86723e */ /* 0x080fe200020006ff */
[----:B------:R-:W-:Y:S01]  /*58a0*/  HADD2.F32 R84, -RZ, R109.H1_H1 ;  /* 0x3000006dff547230 */ /* 0x000fe20000004100 */
[----:B------:R-:W-:Y:S01]  /*58b0*/  F2FP.F16.E4M3.UNPACK_B R136, R85.H1 ;  /* 0x00000055ff88723e */ /* 0x000fe200030006ff */
[--C-:B------:R-:W-:Y:S01]  /*58c0*/  HADD2.F32 R85, -RZ, R107.reuse.H0_H0 ;  /* 0x2000006bff557230 */ /* 0x100fe20000004100 */
[-C--:B------:R-:W-:Y:S01]  /*58d0*/  F2FP.F16.E4M3.UNPACK_B R138, R86.reuse ;  /* 0x00000056ff8a723e */ /* 0x080fe200020006ff */
[--C-:B------:R-:W-:Y:S01]  /*58e0*/  HADD2.F32 R133, -RZ, R134.reuse.H0_H0 ;  /* 0x20000086ff857230 */ /* 0x100fe20000004100 */
[----:B------:R-:W-:Y:S01]  /*58f0*/  F2FP.F16.E4M3.UNPACK_B R140, R86.H1 ;  /* 0x00000056ff8c723e */ /* 0x000fe200030006ff */
[----:B------:R-:W-:Y:S01]  /*5900*/  HADD2.F32 R86, -RZ, R107.H1_H1 ;  /* 0x3000006bff567230 */ /* 0x000fe20000004100 */
[----:B------:R-:W-:Y:S01]  /*5910*/  F2FP.F16.E4M3.UNPACK_B R142, R87 ;  /* 0x00000057ff8e723e */ /* 0x000fe200020006ff */
[----:B------:R-:W-:Y:S01]  /*5920*/  UIADD3 UR5, UPT, UPT, UR5, 0xc0, URZ ;  /* 0x000000c005057890 */ /* 0x000fe2000fffe0ff */
[----:B------:R-:W-:Y:S01]  /*5930*/  HADD2.F32 R134, -RZ, R134.H1_H1 ;  /* 0x30000086ff867230 */ /* 0x000fe20000004100 */
[----:B------:R-:W-:Y:S01]  /*5940*/  F2FP.F16.E4M3.UNPACK_B R114, R88 ;  /* 0x00000058ff72723e */ /* 0x000fe200020006ff */
[--C-:B------:R-:W-:Y:S01]  /*5950*/  HADD2.F32 R137, -RZ, R138.reuse.H0_H0 ;  /* 0x2000008aff897230 */ /* 0x100fe20000004100 */
[----:B------:R-:W-:Y:S01]  /*5960*/  UPRMT UR5, UR37, 0x654, UR5 ;  /* 0x0000065425057896 */ /* 0x000fe20008000005 */
[----:B------:R-:W-:Y:S01]  /*5970*/  HADD2.F32 R138, -RZ, R138.H1_H1 ;  /* 0x3000008aff8a7230 */ /* 0x000fe20000004100 */
[-C--:B------:R-:W-:Y:S01]  /*5980*/  F2FP.F16.E4M3.UNPACK_B R118, R89.reuse ;  /* 0x00000059ff76723e */ /* 0x080fe200020006ff */
[--C-:B------:R-:W-:Y:S01]  /*5990*/  HADD2.F32 R113, -RZ, R114.reuse.H0_H0 ;  /* 0x20000072ff717230 */ /* 0x100fe20000004100 */
[----:B------:R-:W-:Y:S01]  /*59a0*/  F2FP.F16.E4M3.UNPACK_B R120, R89.H1 ;  /* 0x00000059ff78723e */ /* 0x000fe200030006ff */
[C---:B---3--:R-:W-:Y:S01]  /*59b0*/  FMUL R4, R78.reuse, R4 ;  /* 0x000000044e047220 */ /* 0x048fe20000400000 */
[C---:B------:R-:W-:Y:S01]  /*59c0*/  FMUL R5, R78.reuse, R5 ;  /* 0x000000054e057220 */ /* 0x040fe20000400000 */
[C---:B------:R-:W-:Y:S01]  /*59d0*/  FMUL R8, R78.reuse, R8 ;  /* 0x000000084e087220 */ /* 0x040fe20000400000 */
[C---:B------:R-:W-:Y:S01]  /*59e0*/  FMUL R9, R78.reuse, R9 ;  /* 0x000000094e097220 */ /* 0x040fe20000400000 */
[----:B------:R-:W-:Y:S01]  /*59f0*/  SYNCS.ARRIVE.TRANS64.RED.A1T0 RZ, [UR5], RZ ;  /* 0x000000ffffff79a7 */ /* 0x000fe20008100405 */
[C---:B------:R-:W-:Y:S01]  /*5a00*/  FFMA R4, R81.reuse, R80, R4 ;  /* 0x0000005051047223 */ /* 0x040fe20000000004 */
[C---:B------:R-:W-:Y:S01]  /*5a10*/  FFMA R5, R81.reuse, R82, R5 ;  /* 0x0000005251057223 */ /* 0x040fe20000000005 */
[----:B------:R-:W-:Y:S02]  /*5a20*/  HADD2.F32 R89, -RZ, R93.H0_H0 ;  /* 0x2000005dff597230 */ /* 0x000fe40000004100 */
[C---:B------:R-:W-:Y:S01]  /*5a30*/  FMUL R12, R78.reuse, R12 ;  /* 0x0000000c4e0c7220 */ /* 0x040fe20000400000 */
        /* <DEDUP_REMOVED lines=11> */
[----:B------:R-:W-:Y:S02]  /*5af0*/  HADD2.F32 R114, -RZ, R114.H1_H1 ;  /* 0x30000072ff727230 */ /* 0x000fe40000004100 */
[C---:B------:R-:W-:Y:S01]  /*5b00*/  FMUL R32, R78.reuse, R36 ;  /* 0x000000244e207220 */ /* 0x040fe20000400000 */
[C---:B------:R-:W-:Y:S01]  /*5b10*/  FMUL R33, R78.reuse, R37 ;  /* 0x000000254e217220 */ /* 0x040fe20000400000 */
[--C-:B------:R-:W-:Y:S02]  /*5b20*/  HADD2.F32 R117, -RZ, R118.reuse.H0_H0 ;  /* 0x20000076ff757230 */ /* 0x100fe40000004100 */
[C---:B------:R-:W-:Y:S01]  /*5b30*/  FMUL R36, R78.reuse, R40 ;  /* 0x000000284e247220 */ /* 0x040fe20000400000 */
[----:B------:R-:W-:Y:S02]  /*5b40*/  HADD2.F32 R118, -RZ, R118.H1_H1 ;  /* 0x30000076ff767230 */ /* 0x000fe40000004100 */
        /* <DEDUP_REMOVED lines=8> */
[----:B------:R-:W-:Y:S01]  /*5bd0*/  F2FP.F16.E4M3.UNPACK_B R92, R94.H1 ;  /* 0x0000005eff5c723e */ /* 0x000fe200030006ff */
[C---:B------:R-:W-:Y:S01]  /*5be0*/  FMUL R53, R78.reuse, R57 ;  /* 0x000000394e357220 */ /* 0x040fe20000400000 */
[C---:B------:R-:W-:Y:S01]  /*5bf0*/  FMUL R56, R78.reuse, R60 ;  /* 0x0000003c4e387220 */ /* 0x040fe20000400000 */
[----:B------:R-:W-:Y:S01]  /*5c00*/  F2FP.F16.E4M3.UNPACK_B R141, R87.H1 ;  /* 0x00000057ff8d723e */ /* 0x000fe200030006ff */
[C---:B------:R-:W-:Y:S01]  /*5c10*/  FMUL R57, R78.reuse, R61 ;  /* 0x0000003d4e397220 */ /* 0x040fe20000400000 */
[----:B------:R-:W-:Y:S02]  /*5c20*/  HADD2.F32 R80, -RZ, R142.H1_H1 ;  /* 0x3000008eff507230 */ /* 0x000fe40000004100 */
[C---:B------:R-:W-:Y:S01]  /*5c30*/  FMUL R60, R78.reuse, R64 ;  /* 0x000000404e3c7220 */ /* 0x040fe20000400000 */
[----:B------:R-:W-:Y:S01]  /*5c40*/  F2FP.F16.E4M3.UNPACK_B R116, R88.H1 ;  /* 0x00000058ff74723e */ /* 0x000fe200030006ff */
[C---:B------:R-:W-:Y:S01]  /*5c50*/  FMUL R61, R78.reuse, R65 ;  /* 0x000000414e3d7220 */ /* 0x040fe20000400000 */
[C---:B------:R-:W-:Y:S01]  /*5c60*/  FMUL R6, R78.reuse, R6 ;  /* 0x000000064e067220 */ /* 0x040fe20000400000 */
[----:B------:R-:W-:Y:S01]  /*5c70*/  F2FP.F16.E4M3.UNPACK_B R94, R95 ;  /* 0x0000005fff5e723e */ /* 0x000fe200020006ff */
[C---:B------:R-:W-:Y:S01]  /*5c80*/  FMUL R7, R78.reuse, R7 ;  /* 0x000000074e077220 */ /* 0x040fe20000400000 */
[--C-:B------:R-:W-:Y:S02]  /*5c90*/  HADD2.F32 R87, -RZ, R105.reuse.H0_H0 ;  /* 0x20000069ff577230 */ /* 0x100fe40000004100 */
[C---:B------:R-:W-:Y:S01]  /*5ca0*/  FFMA R6, R81.reuse, R83, R6 ;  /* 0x0000005351067223 */ /* 0x040fe20000000006 */
[----:B------:R-:W-:Y:S01]  /*5cb0*/  F2FP.F16.E4M3.UNPACK_B R122, R90 ;  /* 0x0000005aff7a723e */ /* 0x000fe200020006ff */
[C---:B------:R-:W-:Y:S01]  /*5cc0*/  FFMA R7, R81.reuse, R84, R7 ;  /* 0x0000005451077223 */ /* 0x040fe20000000007 */
[C---:B------:R-:W-:Y:S01]  /*5cd0*/  FFMA R8, R81.reuse, R85, R8 ;  /* 0x0000005551087223 */ /* 0x040fe20000000008 */
[----:B------:R-:W-:Y:S01]  /*5ce0*/  F2FP.F16.E4M3.UNPACK_B R124, R90.H1 ;  /* 0x0000005aff7c723e */ /* 0x000fe200030006ff */
[----:B------:R-:W-:Y:S02]  /*5cf0*/  HADD2.F32 R88, -RZ, R105.H1_H1 ;  /* 0x30000069ff587230 */ /* 0x000fe40000004100 */
[----:B------:R-:W-:Y:S01]  /*5d00*/  FFMA R9, R81, R86, R9 ;  /* 0x0000005651097223 */ /* 0x000fe20000000009 */
[----:B------:R-:W-:Y:S01]  /*5d10*/  F2FP.SATFINITE.E4M3.F32.PACK_AB_MERGE_C R156, R7, R6, RZ ;  /* 0x00000006079c723e */ /* 0x000fe200048070ff */
[----:B------:R-:W-:Y:S02]  /*5d20*/  HADD2.F32 R90, -RZ, R93.H1_H1 ;  /* 0x3000005dff5a7230 */ /* 0x000fe40000004100 */
[C---:B------:R-:W-:Y:S01]  /*5d30*/  FMUL R10, R78.reuse, R10 ;  /* 0x0000000a4e0a7220 */ /* 0x040fe20000400000 */
[--C-:B------:R-:W-:Y:S01]  /*5d40*/  HADD2.F32 R93, -RZ, R94.reuse.H0_H0 ;  /* 0x2000005eff5d7230 */ /* 0x100fe20000004100 */
[----:B------:R-:W-:Y:S01]  /*5d50*/  F2FP.SATFINITE.E4M3.F32.PACK_AB_MERGE_C R156, R5, R4, R156 ;  /* 0x00000004059c723e */ /* 0x000fe2000480709c */
[----:B------:R-:W-:Y:S02]  /*5d60*/  HADD2.F32 R94, -RZ, R94.H1_H1 ;  /* 0x3000005eff5e7230 */ /* 0x000fe40000004100 */
[C---:B------:R-:W-:Y:S01]  /*5d70*/  FFMA R10, R81.reuse, R87, R10 ;  /* 0x00000057510a7223 */ /* 0x040fe2000000000a */
[--C-:B------:R-:W-:Y:S02]  /*5d80*/  HADD2.F32 R121, -RZ, R122.reuse.H0_H0 ;  /* 0x2000007aff797230 */ /* 0x100fe40000004100 */
[C---:B------:R-:W-:Y:S01]  /*5d90*/  FMUL R11, R78.reuse, R11 ;  /* 0x0000000b4e0b7220 */ /* 0x040fe20000400000 */
[----:B------:R-:W-:Y:S01]  /*5da0*/  F2FP.F16.E4M3.UNPACK_B R126, R91 ;  /* 0x0000005bff7e723e */ /* 0x000fe200020006ff */
[----:B------:R-:W-:Y:S01]  /*5db0*/  HADD2.F32 R122, -RZ, R122.H1_H1 ;  /* 0x3000007aff7a7230 */ /* 0x000fe20000004100 */
[----:B------:R-:W-:Y:S01]  /*5dc0*/  F2FP.F16.E4M3.UNPACK_B R103, R95.H1 ;  /* 0x0000005fff67723e */ /* 0x000fe200030006ff */
[C---:B------:R-:W-:Y:S01]  /*5dd0*/  FFMA R11, R81.reuse, R88, R11 ;  /* 0x00000058510b7223 */ /* 0x040fe2000000000b */
[----:B------:R-:W-:Y:S01]  /*5de0*/  F2FP.F16.E4M3.UNPACK_B R128, R91.H1 ;  /* 0x0000005bff80723e */ /* 0x000fe200030006ff */
[----:B------:R-:W-:Y:S02]  /*5df0*/  HADD2.F32 R91, -RZ, R92.H0_H0 ;  /* 0x2000005cff5b7230 */ /* 0x000fe40000004100 */
[C---:B------:R-:W-:Y:S01]  /*5e00*/  FFMA R12, R81.reuse, R89, R12 ;  /* 0x00000059510c7223 */ /* 0x040fe2000000000c */
[----:B------:R-:W-:Y:S01]  /*5e10*/  FFMA R13, R81, R90, R13 ;  /* 0x0000005a510d7223 */ /* 0x000fe2000000000d */
[----:B------:R-:W-:Y:S01]  /*5e20*/  F2FP.SATFINITE.E4M3.F32.PACK_AB_MERGE_C R157, R11, R10, RZ ;  /* 0x0000000a0b9d723e */ /* 0x000fe200048070ff */
[--C-:B------:R-:W-:Y:S01]  /*5e30*/  HADD2.F32 R125, -RZ, R126.reuse.H0_H0 ;  /* 0x2000007eff7d7230 */ /* 0x100fe20000004100 */
[----:B------:R-:W-:Y:S01]  /*5e40*/  F2FP.F16.E4M3.UNPACK_B R101, R96 ;  /* 0x00000060ff65723e */ /* 0x000fe200020006ff */
[----:B------:R-:W-:Y:S01]  /*5e50*/  HADD2.F32 R126, -RZ, R126.H1_H1 ;  /* 0x3000007eff7e7230 */ /* 0x000fe20000004100 */
[----:B------:R-:W-:Y:S01]  /*5e60*/  F2FP.SATFINITE.E4M3.F32.PACK_AB_MERGE_C R157, R9, R8, R157 ;  /* 0x00000008099d723e */ /* 0x000fe2000480709d */
[----:B------:R-:W-:Y:S02]  /*5e70*/  HADD2.F32 R83, -RZ, R142.H0_H0 ;  /* 0x2000008eff537230 */ /* 0x000fe40000004100 */
[C---:B------:R-:W-:Y:S01]  /*5e80*/  FMUL R14, R78.reuse, R14 ;  /* 0x0000000e4e0e7220 */ /* 0x040fe20000400000 */
[----:B------:R-:W-:Y:S02]  /*5e90*/  HADD2.F32 R92, -RZ, R92.H1_H1 ;  /* 0x3000005cff5c7230 */ /* 0x000fe40000004100 */
[C---:B------:R-:W-:Y:S01]  /*5ea0*/  FMUL R15, R78.reuse, R15 ;  /* 0x0000000f4e0f7220 */ /* 0x040fe20000400000 */
[----:B------:R-:W-:Y:S01]  /*5eb0*/  F2FP.F16.E4M3.UNPACK_B R100, R96.H1 ;  /* 0x00000060ff64723e */ /* 0x000fe200030006ff */
[--C-:B------:R-:W-:Y:S02]  /*5ec0*/  HADD2.F32 R95, -RZ, R103.reuse.H0_H0 ;  /* 0x20000067ff5f7230 */ /* 0x100fe40000004100 */
[C---:B------:R-:W-:Y:S01]  /*5ed0*/  FFMA R14, R81.reuse, R91, R14 ;  /* 0x0000005b510e7223 */ /* 0x040fe2000000000e */
[C---:B------:R-:W-:Y:S01]  /*5ee0*/  FFMA R15, R81.reuse, R92, R15 ;  /* 0x0000005c510f7223 */ /* 0x040fe2000000000f */
[C---:B------:R-:W-:Y:S01]  /*5ef0*/  FFMA R16, R81.reuse, R93, R16 ;  /* 0x0000005d51107223 */ /* 0x040fe20000000010 */
[----:B------:R-:W-:Y:S01]  /*5f00*/  FFMA R17, R81, R94, R17 ;  /* 0x0000005e51117223 */ /* 0x000fe20000000011 */
[-C--:B------:R-:W-:Y:S01]  /*5f10*/  F2FP.F16.E4M3.UNPACK_B R102, R97.reuse ;  /* 0x00000061ff66723e */ /* 0x080fe200020006ff */
[----:B------:R-:W-:Y:S01]  /*5f20*/  HADD2.F32 R96, -RZ, R103.H1_H1 ;  /* 0x30000067ff607230 */ /* 0x000fe20000004100 */
[----:B------:R-:W-:Y:S01]  /*5f30*/  F2FP.SATFINITE.E4M3.F32.PACK_AB_MERGE_C R158, R15, R14, RZ ;  /* 0x0000000e0f9e723e */ /* 0x000fe200048070ff */
[C---:B------:R-:W-:Y:S01]  /*5f40*/  FMUL R18, R78.reuse, R18 ;  /* 0x000000124e127220 */ /* 0x040fe20000400000 */
[----:B------:R-:W-:Y:S01]  /*5f50*/  F2FP.F16.E4M3.UNPACK_B R104, R97.H1 ;  /* 0x00000061ff68723e */ /* 0x000fe200030006ff */
[--C-:B------:R-:W-:Y:S01]  /*5f60*/  HADD2.F32 R97, -RZ, R101.reuse.H0_H0 ;  /* 0x20000065ff617230 */ /* 0x100fe20000004100 */
[----:B------:R-:W-:Y:S01]  /*5f70*/  F2FP.SATFINITE.E4M3.F32.PACK_AB_MERGE_C R158, R13, R12, R158 ;  /* 0x0000000c0d9e723e */ /* 0x000fe2000480709e */
[C---:B------:R-:W-:Y:S01]  /*5f80*/  FFMA R18, R81.reuse, R95, R18 ;  /* 0x0000005f51127223 */ /* 0x040fe20000000012 */
[----:B------:R-:W-:Y:S01]  /*5f90*/  F2FP.F16.E4M3.UNPACK_B R110, R99 ;  /* 0x00000063ff6e723e */ /* 0x000fe200020006ff */
[C---:B------:R-:W-:Y:S01]  /*5fa0*/  FMUL R19, R78.reuse, R19 ;  /* 0x000000134e137220 */ /* 0x040fe20000400000 */
[----:B------:R-:W-:Y:S01]  /*5fb0*/  F2FP.F16.E4M3.UNPACK_B R112, R99.H1 ;  /* 0x00000063ff70723e */ /* 0x000fe200030006ff */
[----:B------:R-:W-:Y:S01]  /*5fc0*/  HADD2.F32 R99, -RZ, R101.H1_H1 ;  /* 0x30000065ff637230 */ /* 0x000fe20000004100 */
[-C--:B------:R-:W-:Y:S01]  /*5fd0*/  F2FP.F16.E4M3.UNPACK_B R106, R98.reuse ;  /* 0x00000062ff6a723e */ /* 0x080fe200020006ff */
[----:B------:R-:W-:Y:S01]  /*5fe0*/  HADD2.F32 R101, -RZ, R102.H0_H0 ;  /* 0x20000066ff657230 */ /* 0x000fe20000004100 */
[----:B------:R-:W-:Y:S01]  /*5ff0*/  F2FP.F16.E4M3.UNPACK_B R108, R98.H1 ;  /* 0x00000062ff6c723e */ /* 0x000fe200030006ff */
[----:B------:R-:W-:Y:S02]  /*6000*/  HADD2.F32 R98, -RZ, R100.H0_H0 ;  /* 0x20000064ff627230 */ /* 0x000fe40000004100 */
[C---:B------:R-:W-:Y:S01]  /*6010*/  FFMA R19, R81.reuse, R96, R19 ;  /* 0x0000006051137223 */ /* 0x040fe20000000013 */
[C---:B------:R-:W-:Y:S01]  /*6020*/  FFMA R0, R81.reuse, R97, R0 ;  /* 0x0000006151007223 */ /* 0x040fe20000000000 */
[----:B------:R-:W-:Y:S01]  /*6030*/  FFMA R2, R81, R99, R2 ;  /* 0x0000006351027223 */ /* 0x000fe20000000002 */
[----:B------:R-:W-:Y:S02]  /*6040*/  HADD2.F32 R102, -RZ, R102.H1_H1 ;  /* 0x30000066ff667230 */ /* 0x000fe40000004100 */
[C---:B------:R-:W-:Y:S01]  /*6050*/  FMUL R3, R78.reuse, R22 ;  /* 0x000000164e037220 */ /* 0x040fe20000400000 */
[----:B------:R-:W-:Y:S01]  /*6060*/  HADD2.F32 R100, -RZ, R100.H1_H1 ;  /* 0x30000064ff647230 */ /* 0x000fe20000004100 */
[----:B------:R-:W-:Y:S01]  /*6070*/  F2FP.SATFINITE.E4M3.F32.PACK_AB_MERGE_C R159, R19, R18, RZ ;  /* 0x00000012139f723e */ /* 0x000fe200048070ff */
[--C-:B------:R-:W-:Y:S02]  /*6080*/  HADD2.F32 R105, -RZ, R106.reuse.H0_H0 ;  /* 0x2000006aff697230 */ /* 0x100fe40000004100 */
[----:B------:R-:W-:Y:S01]  /*6090*/  FFMA R3, R81, R98, R3 ;  /* 0x0000006251037223 */ /* 0x000fe20000000003 */
[----:B------:R-:W-:Y:S01]  /*60a0*/  HADD2.F32 R106, -RZ, R106.H1_H1 ;  /* 0x3000006aff6a7230 */ /* 0x000fe20000004100 */
[----:B------:R-:W-:Y:S01]  /*60b0*/  F2FP.SATFINITE.E4M3.F32.PACK_AB_MERGE_C R159, R17, R16, R159 ;  /* 0x00000010119f723e */ /* 0x000fe2000480709f */
[----:B------:R-:W-:Y:S02]  /*60c0*/  HADD2.F32 R109, -RZ, R110.H0_H0 ;  /* 0x2000006eff6d7230 */ /* 0x000fe40000004100 */
[C---:B------:R-:W-:Y:S01]  /*60d0*/  FMUL R23, R78.reuse, R23 ;  /* 0x000000174e177220 */ /* 0x040fe20000400000 */
[--C-:B------:R-:W-:Y:S02]  /*60e0*/  HADD2.F32 R103, -RZ, R104.reuse.H0_H0 ;  /* 0x20000068ff677230 */ /* 0x100fe40000004100 */
[C---:B------:R-:W-:Y:S01]  /*60f0*/  FMUL R22, R78.reuse, R26 ;  /* 0x0000001a4e167220 */ /* 0x040fe20000400000 */
[----:B------:R-:W-:Y:S01]  /*6100*/  HADD2.F32 R104, -RZ, R104.H1_H1 ;  /* 0x30000068ff687230 */ /* 0x000fe20000004100 */
[----:B------:R1:W-:Y:S01]  /*6110*/  STS.128 [R168+UR43+0x2200], R156 ;  /* 0x0022009ca8007988 */ /* 0x0003e20008000c2b */
[C---:B------:R-:W-:Y:S01]  /*6120*/  FFMA R23, R81.reuse, R100, R23 ;  /* 0x0000006451177223 */ /* 0x040fe20000000017 */
[C---:B------:R-:W-:Y:S01]  /*6130*/  FFMA R20, R81.reuse, R101, R20 ;  /* 0x0000006551147223 */ /* 0x040fe20000000014 */
[C---:B------:R-:W-:Y:S01]  /*6140*/  FFMA R21, R81.reuse, R102, R21 ;  /* 0x0000006651157223 */ /* 0x040fe20000000015 */
[----:B------:R-:W-:Y:S01]  /*6150*/  FFMA R22, R81, R103, R22 ;  /* 0x0000006751167223 */ /* 0x000fe20000000016 */
[----:B------:R-:W-:Y:S01]  /*6160*/  HADD2.F32 R110, -RZ, R110.H1_H1 ;  /* 0x3000006eff6e7230 */ /* 0x000fe20000004100 */
[----:B------:R-:W-:Y:S01]  /*6170*/  F2FP.SATFINITE.E4M3.F32.PACK_AB_MERGE_C R161, R23, R3, RZ ;  /* 0x0000000317a1723e */ /* 0x000fe200048070ff */
[C---:B------:R-:W-:Y:S01]  /*6180*/  FMUL R27, R78.reuse, R27 ;  /* 0x0000001b4e1b7220 */ /* 0x040fe20000400000 */
[--C-:B------:R-:W-:Y:S02]  /*6190*/  HADD2.F32 R107, -RZ, R108.reuse.H0_H0 ;  /* 0x2000006cff6b7230 */ /* 0x100fe40000004100 */
[----:B------:R-:W-:Y:S01]  /*61a0*/  FMUL R26, R78, R30 ;  /* 0x0000001e4e1a7220 */ /* 0x000fe20000400000 */
[----:B------:R-:W-:Y:S01]  /*61b0*/  HADD2.F32 R108, -RZ, R108.H1_H1 ;  /* 0x3000006cff6c7230 */ /* 0x000fe20000004100 */
[----:B------:R-:W-:Y:S01]  /*61c0*/  F2FP.SATFINITE.E4M3.F32.PACK_AB_MERGE_C R160, R2, R0, R161 ;  /* 0x0000000002a0723e */ /* 0x000fe200048070a1 */
[C---:B------:R-:W-:Y:S01]  /*61d0*/  FFMA R27, R81.reuse, R104, R27 ;  /* 0x00000068511b7223 */ /* 0x040fe2000000001b */
[C---:B------:R-:W-:Y:S01]  /*61e0*/  FFMA R24, R81.reuse, R105, R24 ;  /* 0x0000006951187223 */ /* 0x040fe20000000018 */
[C---:B------:R-:W-:Y:S01]  /*61f0*/  FFMA R25, R81.reuse, R106, R25 ;  /* 0x0000006a51197223 */ /* 0x040fe20000000019 */
[----:B------:R-:W-:Y:S01]  /*6200*/  FFMA R26, R81, R107, R26 ;  /* 0x0000006b511a7223 */ /* 0x000fe2000000001a */
[C---:B------:R-:W-:Y:S01]  /*6210*/  FMUL R31, R78.reuse, R31 ;  /* 0x0000001f4e1f7220 */ /* 0x040fe20000400000 */
[--C-:B------:R-:W-:Y:S01]  /*6220*/  HADD2.F32 R111, -RZ, R112.reuse.H0_H0 ;  /* 0x20000070ff6f7230 */ /* 0x100fe20000004100 */
[----:B------:R-:W-:Y:S01]  /*6230*/  F2FP.SATFINITE.E4M3.F32.PACK_AB_MERGE_C R162, R27, R22, RZ ;  /* 0x000000161ba2723e */ /* 0x000fe200048070ff */
[----:B------:R-:W-:Y:S02]  /*6240*/  HADD2.F32 R112, -RZ, R112.H1_H1 ;  /* 0x30000070ff707230 */ /* 0x000fe40000004100 */
[C---:B------:R-:W-:Y:S01]  /*6250*/  FFMA R31, R81.reuse, R108, R31 ;  /* 0x0000006c511f7223 */ /* 0x040fe2000000001f */
[----:B------:R-:W-:Y:S01]  /*6260*/  FFMA R28, R81, R109, R28 ;  /* 0x0000006d511c7223 */ /* 0x000fe2000000001c */
[----:B------:R-:W-:Y:S01]  /*6270*/  F2FP.SATFINITE.E4M3.F32.PACK_AB_MERGE_C R161, R21, R20, R162 ;  /* 0x0000001415a1723e */ /* 0x000fe200048070a2 */
[----:B------:R-:W-:Y:S01]  /*6280*/  FFMA R29, R81, R110, R29 ;  /* 0x0000006e511d7223 */ /* 0x000fe2000000001d */
[C---:B------:R-:W-:Y:S01]  /*6290*/  FMUL R30, R78.reuse, R34 ;  /* 0x000000224e1e7220 */ /* 0x040fe20000400000 */
[----:B------:R-:W-:Y:S01]  /*62a0*/  F2FP.SATFINITE.E4M3.F32.PACK_AB_MERGE_C R163, R31, R26, RZ ;  /* 0x0000001a1fa3723e */ /* 0x000fe200048070ff */
[C---:B------:R-:W-:Y:S01]  /*62b0*/  FMUL R35, R78.reuse, R35 ;  /* 0x000000234e237220 */ /* 0x040fe20000400000 */
[--C-:B------:R-:W-:Y:S02]  /*62c0*/  HADD2.F32 R115, -RZ, R116.reuse.H0_H0 ;  /* 0x20000074ff737230 */ /* 0x100fe40000004100 */
[----:B------:R-:W-:Y:S01]  /*62d0*/  FFMA R30, R81, R111, R30 ;  /* 0x0000006f511e7223 */ /* 0x000fe2000000001e */
[----:B------:R-:W-:Y:S01]  /*62e0*/  F2FP.SATFINITE.E4M3.F32.PACK_AB_MERGE_C R162, R25, R24, R163 ;  /* 0x0000001819a2723e */ /* 0x000fe200048070a3 */
[C---:B------:R-:W-:Y:S01]  /*62f0*/  FFMA R35, R81.reuse, R112, R35 ;  /* 0x0000007051237223 */ /* 0x040fe20000000023 */
[C---:B------:R-:W-:Y:S01]  /*6300*/  FFMA R32, R81.reuse, R113, R32 ;  /* 0x0000007151207223 */ /* 0x040fe20000000020 */
[----:B------:R-:W-:Y:S01]  /*6310*/  FFMA R33, R81, R114, R33 ;  /* 0x0000007251217223 */ /* 0x000fe20000000021 */
[----:B------:R-:W-:Y:S02]  /*6320*/  HADD2.F32 R116, -RZ, R116.H1_H1 ;  /* 0x30000074ff747230 */ /* 0x000fe40000004100 */
        /* <DEDUP_REMOVED lines=9> */
[----:B------:R-:W-:Y:S01]  /*63c0*/  HADD2.F32 R120, -RZ, R120.H1_H1 ;  /* 0x30000078ff787230 */ /* 0x000fe20000004100 */
[----:B------:R1:W-:Y:S01]  /*63d0*/  STS.128 [R178+0x2010], R160 ;  /* 0x002010a0b2007388 */ /* 0x0003e20000000c00 */
[----:B------:R-:W-:Y:S01]  /*63e0*/  F2FP.SATFINITE.E4M3.F32.PACK_AB_MERGE_C R184, R39, R34, RZ ;  /* 0x0000002227b8723e */ /* 0x000fe200048070ff */
[C---:B------:R-:W-:Y:S01]  /*63f0*/  FMUL R38, R78.reuse, R42 ;  /* 0x0000002a4e267220 */ /* 0x040fe20000400000 */
[C---:B------:R-:W-:Y:S01]  /*6400*/  FMUL R43, R78.reuse, R43 ;  /* 0x0000002b4e2b7220 */ /* 0x040fe20000400000 */
[--C-:B------:R-:W-:Y:S01]  /*6410*/  HADD2.F32 R123, -RZ, R124.reuse.H0_H0 ;  /* 0x2000007cff7b7230 */ /* 0x100fe20000004100 */
[----:B------:R-:W-:Y:S01]  /*6420*/  F2FP.SATFINITE.E4M3.F32.PACK_AB_MERGE_C R184, R33, R32, R184 ;  /* 0x0000002021b8723e */ /* 0x000fe200048070b8 */
[C---:B------:R-:W-:Y:S01]  /*6430*/  FFMA R38, R81.reuse, R119, R38 ;  /* 0x0000007751267223 */ /* 0x040fe20000000026 */
        /* <DEDUP_REMOVED lines=12> */
[C---:B------:R-:W-:Y:S01]  /*6500*/  FFMA R45, R81.reuse, R126, R45 ;  /* 0x0000007e512d7223 */ /* 0x040fe2000000002d */
[----:B------:R-:W-:Y:S02]  /*6510*/  HADD2.F32 R128, -RZ, R128.H1_H1 ;  /* 0x30000080ff807230 */ /* 0x000fe40000004100 */
[C---:B------:R-:W-:Y:S01]  /*6520*/  FMUL R46, R78.reuse, R50 ;  /* 0x000000324e2e7220 */ /* 0x040fe20000400000 */
[C---:B------:R-:W-:Y:S01]  /*6530*/  FMUL R51, R78.reuse, R51 ;  /* 0x000000334e337220 */ /* 0x040fe20000400000 */
[--C-:B------:R-:W-:Y:S02]  /*6540*/  HADD2.F32 R131, -RZ, R132.reuse.H0_H0 ;  /* 0x20000084ff837230 */ /* 0x100fe40000004100 */
[C---:B------:R-:W-:Y:S01]  /*6550*/  FMUL R50, R78.reuse, R54 ;  /* 0x000000364e327220 */ /* 0x040fe20000400000 */
[C---:B------:R-:W-:Y:S01]  /*6560*/  FFMA R46, R81.reuse, R127, R46 ;  /* 0x0000007f512e7223 */ /* 0x040fe2000000002e */
[----:B------:R-:W-:Y:S02]  /*6570*/  HADD2.F32 R132, -RZ, R132.H1_H1 ;  /* 0x30000084ff847230 */ /* 0x000fe40000004100 */
[C---:B------:R-:W-:Y:S01]  /*6580*/  FFMA R51, R81.reuse, R128, R51 ;  /* 0x0000008051337223 */ /* 0x040fe20000000033 */
[C---:B------:R-:W-:Y:S01]  /*6590*/  FMUL R55, R78.reuse, R55 ;  /* 0x000000374e377220 */ /* 0x040fe20000400000 */
[C---:B------:R-:W-:Y:S01]  /*65a0*/  FFMA R48, R81.reuse, R129, R48 ;  /* 0x0000008151307223 */ /* 0x040fe20000000030 */
[C---:B------:R-:W-:Y:S01]  /*65b0*/  FFMA R49, R81.reuse, R130, R49 ;  /* 0x0000008251317223 */ /* 0x040fe20000000031 */
[--C-:B------:R-:W-:Y:S02]  /*65c0*/  HADD2.F32 R135, -RZ, R136.reuse.H0_H0 ;  /* 0x20000088ff877230 */ /* 0x100fe40000004100 */
[C---:B------:R-:W-:Y:S01]  /*65d0*/  FFMA R50, R81.reuse, R131, R50 ;  /* 0x0000008351327223 */ /* 0x040fe20000000032 */
[----:B------:R-:W-:Y:S02]  /*65e0*/  HADD2.F32 R136, -RZ, R136.H1_H1 ;  /* 0x30000088ff887230 */ /* 0x000fe40000004100 */
[C---:B------:R-:W-:Y:S01]  /*65f0*/  FMUL R54, R78.reuse, R58 ;  /* 0x0000003a4e367220 */ /* 0x040fe20000400000 */
        /* <DEDUP_REMOVED lines=16> */
[----:B------:R-:W-:Y:S01]  /*6700*/  FFMA R63, R81, R140, R63 ;  /* 0x0000008c513f7223 */ /* 0x000fe2000000003f */
[----:B------:R-:W-:Y:S01]  /*6710*/  FMUL R67, R78, R67 ;  /* 0x000000434e437220 */ /* 0x000fe20000400000 */
[----:B------:R-:W-:Y:S01]  /*6720*/  F2FP.SATFINITE.E4M3.F32.PACK_AB_MERGE_C R186, R47, R42, RZ ;  /* 0x0000002a2fba723e */ /* 0x000fe200048070ff */
[----:B------:R-:W-:Y:S01]  /*6730*/  FFMA R60, R81, R83, R60 ;  /* 0x00000053513c7223 */ /* 0x000fe2000000003c */
[----:B------:R-:W-:Y:S01]  /*6740*/  F2FP.SATFINITE.E4M3.F32.PACK_AB_MERGE_C R187, R51, R46, RZ ;  /* 0x0000002e33bb723e */ /* 0x000fe200048070ff */
[C---:B------:R-:W-:Y:S01]  /*6750*/  FFMA R61, R81.reuse, R80, R61 ;  /* 0x00000050513d7223 */ /* 0x040fe2000000003d */
[C---:B------:R-:W-:Y:S01]  /*6760*/  FFMA R62, R81.reuse, R85, R62 ;  /* 0x00000055513e7223 */ /* 0x040fe2000000003e */
[----:B------:R-:W-:Y:S01]  /*6770*/  FFMA R67, R81, R82, R67 ;  /* 0x0000005251437223 */ /* 0x000fe20000000043 */
[----:B------:R-:W-:Y:S02]  /*6780*/  F2FP.SATFINITE.E4M3.F32.PACK_AB_MERGE_C R186, R41, R40, R186 ;  /* 0x0000002829ba723e */ /* 0x000fe400048070ba */
[----:B------:R-:W-:Y:S02]  /*6790*/  F2FP.SATFINITE.E4M3.F32.PACK_AB_MERGE_C R187, R45, R44, R187 ;  /* 0x0000002c2dbb723e */ /* 0x000fe400048070bb */
[----:B------:R-:W-:Y:S02]  /*67a0*/  F2FP.SATFINITE.E4M3.F32.PACK_AB_MERGE_C R188, R55, R50, RZ ;  /* 0x0000003237bc723e */ /* 0x000fe400048070ff */
[----:B------:R-:W-:Y:S01]  /*67b0*/  F2FP.SATFINITE.E4M3.F32.PACK_AB_MERGE_C R189, R59, R54, RZ ;  /* 0x000000363bbd723e */ /* 0x000fe200048070ff */
[----:B------:R1:W-:Y:S01]  /*67c0*/  STS.128 [R177+0x2020], R184 ;  /* 0x002020b8b1007388 */ /* 0x0003e20000000c00 */
[----:B------:R-:W-:Y:S02]  /*67d0*/  F2FP.SATFINITE.E4M3.F32.PACK_AB_MERGE_C R190, R63, R58, RZ ;  /* 0x0000003a3fbe723e */ /* 0x000fe400048070ff */
[----:B------:R-:W-:Y:S02]  /*67e0*/  F2FP.SATFINITE.E4M3.F32.PACK_AB_MERGE_C R182, R67, R62, RZ ;  /* 0x0000003e43b6723e */ /* 0x000fe400048070ff */
[----:B------:R-:W-:Y:S02]  /*67f0*/  F2FP.SATFINITE.E4M3.F32.PACK_AB_MERGE_C R188, R49, R48, R188 ;  /* 0x0000003031bc723e */ /* 0x000fe400048070bc */
[----:B------:R-:W-:Y:S02]  /*6800*/  F2FP.SATFINITE.E4M3.F32.PACK_AB_MERGE_C R189, R53, R52, R189 ;  /* 0x0000003435bd723e */ /* 0x000fe400048070bd */
[----:B------:R-:W-:Y:S02]  /*6810*/  F2FP.SATFINITE.E4M3.F32.PACK_AB_MERGE_C R190, R57, R56, R190 ;  /* 0x0000003839be723e */ /* 0x000fe400048070be */
[----:B------:R-:W-:Y:S02]  /*6820*/  F2FP.SATFINITE.E4M3.F32.PACK_AB_MERGE_C R191, R61, R60, R182 ;  /* 0x0000003c3dbf723e */ /* 0x000fe400048070b6 */
[----:B------:R-:W-:Y:S03]  /*6830*/  IADD3 R76, PT, PT, R76, 0x1, RZ ;  /* 0x000000014c4c7810 */ /* 0x000fe60007ffe0ff */
[----:B------:R1:W-:Y:S01]  /*6840*/  STS.128 [R176+0x2030], R188 ;  /* 0x002030bcb0007388 */ /* 0x0003e20000000c00 */
[----:B------:R-:W-:Y:S01]  /*6850*/  @!PT LDS RZ, [RZ] ;  /* 0x00000000fffff984 */ /* 0x000fe20000000800 */
[----:B------:R-:W-:Y:S01]  /*6860*/  @!PT LDS RZ, [RZ] ;  /* 0x00000000fffff984 */ /* 0x000fe20000000800 */
[----:B------:R-:W-:Y:S01]  /*6870*/  @!PT LDS RZ, [RZ] ;  /* 0x00000000fffff984 */ /* 0x000fe20000000800 */
[----:B------:R-:W-:Y:S01]  /*6880*/  @!PT LDS RZ, [RZ] ;  /* 0x00000000fffff984 */ /* 0x000fe20000000800 */
[----:B------:R3:W-:Y:S07]  /*6890*/  MEMBAR.ALL.CTA ;  /* 0x0000000000007992 */ /* 0x0007ee0000008000 */
[----:B---3--:R-:W3:Y:S02]  /*68a0*/  FENCE.VIEW.ASYNC.S ;  /* 0x00000000000073c6 */ /* 0x008ee40000000000 */
[----:B---3--:R-:W-:Y:S06]  /*68b0*/  BAR.SYNC.DEFER_BLOCKING 0x1, 0x80 ;  /* 0x0042000000007b1d */ /* 0x008fec0000010000 */
[----:B------:R-:W-:Y:S05]  /*68c0*/  @P0 BRA `(.L_x_95) ;  /* 0x0000000000340947 */ /* 0x000fea0003800000 */
[----:B------:R-:W-:Y:S01]  /*68d0*/  UIADD3 UR12, UPT, UPT, UR43, 0x2200, URZ ;  /* 0x000022002b0c7890 */ /* 0x000fe2000fffe0ff */
[----:B------:R-:W-:Y:S01]  /*68e0*/  R2UR UR9, R155 ;  /* 0x000000009b0972ca */ /* 0x000fe200000e0000 */
[----:B------:R-:W-:Y:S01]  /*68f0*/  UIADD3 UR10, UP0, UPT, UR46, 0x680, URZ ;  /* 0x000006802e0a7890 */ /* 0x000fe2000ff1e0ff */
[----:B------:R-:W-:Y:S01]  /*6900*/  R2UR UR8, R165 ;  /* 0x00000000a50872ca */ /* 0x000fe200000e0000 */
[----:B------:R-:W-:Y:S02]  /*6910*/  UMOV UR7, UR36 ;  /* 0x0000002400077c82 */ /* 0x000fe40008000000 */
[----:B------:R-:W-:Y:S01]  /*6920*/  IMAD.U32 R179, RZ, RZ, UR12 ;  /* 0x0000000cffb37e24 */ /* 0x000fe2000f8e00ff */
[----:B------:R-:W-:Y:S04]  /*6930*/  UIADD3.X UR11, UPT, UPT, URZ, UR47, URZ, UP0, !UPT ;  /* 0x0000002fff0b7290 */ /* 0x000fe800087fe4ff */
[----:B------:R-:W-:Y:S03]  /*6940*/  R2UR UR4, R179 ;  /* 0x00000000b30472ca */ /* 0x000fe600000e0000 */
[----:B------:R-:W-:Y:S02]  /*6950*/  USHF.L.U32 UR5, UR9, 0x6, URZ ;  /* 0x0000000609057899 */ /* 0x000fe400080006ff */
[----:B------:R-:W-:Y:S09]  /*6960*/  USHF.L.U32 UR6, UR8, 0x7, URZ ;  /* 0x0000000708067899 */ /* 0x000ff200080006ff */
[----:B------:R3:W-:Y:S01]  /*6970*/  UTMASTG.3D [UR4], [UR10] ;  /* 0x000000040a0073b5 */ /* 0x0007e20008010000 */
[----:B------:R0:W-:Y:S01]  /*6980*/  UTMACMDFLUSH ;  /* 0x00000000000079b7 */ /* 0x0001e20000000000 */
[----:B---3--:R-:W-:Y:S04]  /*6990*/  DEPBAR.LE SB0, 0x0 ;  /* 0x000080000000791a */ /* 0x008fe80000000000 */
.L_x_95:
[----:B------:R-:W-:Y:S05]  /*69a0*/  BSYNC.RECONVERGENT B0 ;  /* 0x0000000000007941 */ /* 0x000fea0003800200 */
.L_x_94:
[----:B------:R-:W-:Y:S01]  /*69b0*/  BAR.SYNC.DEFER_BLOCKING 0x1, 0x80 ;  /* 0x0042000000007b1d */ /* 0x000fe20000010000 */
[----:B------:R-:W-:Y:S01]  /*69c0*/  ISETP.NE.AND P2, PT, R180, RZ, PT ;  /* 0x000000ffb400720c */ /* 0x000fe20003f45270 */
[----:B------:R-:W-:Y:S01]  /*69d0*/  IMAD.IADD R155, R75, 0x1, R143 ;  /* 0x000000014b9b7824 */ /* 0x000fe200078e028f */
[----:B------:R-:W-:Y:S01]  /*69e0*/  ISETP.NE.AND P0, PT, R181, 0x2, PT ;  /* 0x00000002b500780c */ /* 0x000fe20003f05270 */
[----:B------:R-:W-:Y:S01]  /*69f0*/  IMAD.IADD R165, R77, 0x1, R154 ;  /* 0x000000014da57824 */ /* 0x000fe200078e029a */
[----:B------:R-:W-:Y:S02]  /*6a00*/  ISETP.NE.AND P1, PT, R76, 0x4, PT ;  /* 0x000000044c00780c */ /* 0x000fe40003f25270 */
[----:B------:R-:W-:Y:S02]  /*6a10*/  SEL R3, RZ, 0x1, P0 ;  /* 0x00000001ff037807 */ /* 0x000fe40000000000 */
[----:B------:R-:W-:Y:S02]  /*6a20*/  SEL R0, RZ, 0x1, P1 ;  /* 0x00000001ff007807 */ /* 0x000fe40000800000 */
[----:B------:R-:W-:Y:S02]  /*6a30*/  LOP3.LUT R174, R174, R3, RZ, 0x3c, !PT ;  /* 0x00000003aeae7212 */ /* 0x000fe400078e3cff */
[----:B------:R-:W-:Y:S02]  /*6a40*/  LOP3.LUT R175, R175, R0, RZ, 0x3c, !PT ;  /* 0x00000000afaf7212 */ /* 0x000fe400078e3cff */
[----:B------:R-:W-:Y:S02]  /*6a50*/  @P2 R2UR UR36, R171 ;  /* 0x00000000ab2422ca */ /* 0x000fe400000e0000 */
[----:B------:R-:W-:Y:S02]  /*6a60*/  SEL R181, R181, RZ, P0 ;  /* 0x000000ffb5b57207 */ /* 0x000fe40000000000 */
[----:B------:R-:W-:Y:S01]  /*6a70*/  SEL R76, R76, RZ, P1 ;  /* 0x000000ff4c4c7207 */ /* 0x000fe20000800000 */
[----:B------:R-:W-:Y:S10]  /*6a80*/  @P2 BRA `(.L_x_96) ;  /* 0xffffffdc00702947 */ /* 0x000ff4000383ffff */
[----:B------:R-:W-:Y:S05]  /*6a90*/  EXIT ;  /* 0x000000000000794d */ /* 0x000fea0003800000 */
.L_x_19:
[----:B--2---:R2:W1:Y:S02]  /*6aa0*/  SYNCS.PHASECHK.TRANS64.TRYWAIT P0, [R3+URZ+0xf0], R2 ;  /* 0x0000f002030075a7 */ /* 0x00446400080011ff */
[----:B-1----:R-:W-:Y:S05]  /*6ab0*/  @!P0 NANOSLEEP.SYNCS 0x989680 ;  /* 0x009896800000895d */ /* 0x002fea0003900000 */
[----:B------:R-:W1:Y:S02]  /*6ac0*/  @!P0 SYNCS.PHASECHK.TRANS64 P0, [R3+URZ+0xf0], R2 ;  /* 0x0000f002030085a7 */ /* 0x000e6400080010ff */
[----:B-1----:R-:W-:Y:S05]  /*6ad0*/  @!P0 BRA `(.L_x_19) ;  /* 0xfffffffc00f08947 */ /* 0x002fea000383ffff */
[----:B------:R-:W-:Y:S05]  /*6ae0*/  BRA `(.L_x_97) ;  /* 0xffffffa800b47947 */ /* 0x000fea000383ffff */
.L_x_22:
[----:B-1----:R-:W-:-:S07]  /*6af0*/  MOV R2, UR33 ;  /* 0x0000002100027c02 */ /* 0x002fce0008000f00 */
.L_x_98:
[----:B-1----:R1:W2:Y:S02]  /*6b00*/  SYNCS.PHASECHK.TRANS64.TRYWAIT P0, [R2+URZ+0x30], R5 ;  /* 0x00003005020075a7 */ /* 0x0022a400080011ff */
[----:B--2---:R-:W-:Y:S05]  /*6b10*/  @!P0 NANOSLEEP.SYNCS 0x989680 ;  /* 0x009896800000895d */ /* 0x004fea0003900000 */
[----:B------:R-:W2:Y:S02]  /*6b20*/  @!P0 SYNCS.PHASECHK.TRANS64 P0, [R2+URZ+0x30], R5 ;  /* 0x00003005020085a7 */ /* 0x000ea400080010ff */
[----:B--2---:R-:W-:Y:S05]  /*6b30*/  @!P0 BRA `(.L_x_98) ;  /* 0xfffffffc00f08947 */ /* 0x004fea000383ffff */
[----:B------:R-:W-:Y:S05]  /*6b40*/  BRA `(.L_x_21) ;  /* 0xffffffac00047947 */ /* 0x000fea000383ffff */
.L_x_28:
[----:B-1----:R-:W-:-:S07]  /*6b50*/  MOV R2, UR17 ;  /* 0x0000001100027c02 */ /* 0x002fce0008000f00 */
.L_x_99:
[----:B-1----:R1:W2:Y:S02]  /*6b60*/  SYNCS.PHASECHK.TRANS64.TRYWAIT P0, [R2+URZ+0x30], R5 ;  /* 0x00003005020075a7 */ /* 0x0022a400080011ff */
[----:B--2---:R-:W-:Y:S05]  /*6b70*/  @!P0 NANOSLEEP.SYNCS 0x989680 ;  /* 0x009896800000895d */ /* 0x004fea0003900000 */
[----:B------:R-:W2:Y:S02]  /*6b80*/  @!P0 SYNCS.PHASECHK.TRANS64 P0, [R2+URZ+0x30], R5 ;  /* 0x00003005020085a7 */ /* 0x000ea400080010ff */
[----:B--2---:R-:W-:Y:S05]  /*6b90*/  @!P0 BRA `(.L_x_99) ;  /* 0xfffffffc00f08947 */ /* 0x004fea000383ffff */
[----:B------:R-:W-:Y:S05]  /*6ba0*/  BRA `(.L_x_27) ;  /* 0xffffffac00ac7947 */ /* 0x000fea000383ffff */
.L_x_32:
[----:B-1----:R1:W2:Y:S02]  /*6bb0*/  SYNCS.PHASECHK.TRANS64.TRYWAIT P0, [R2+URZ+0x80], R3 ;  /* 0x00008003020075a7 */ /* 0x0022a400080011ff */
[----:B--2---:R-:W-:Y:S05]  /*6bc0*/  @!P0 NANOSLEEP.SYNCS 0x989680 ;  /* 0x009896800000895d */ /* 0x004fea0003900000 */
[----:B------:R-:W2:Y:S02]  /*6bd0*/  @!P0 SYNCS.PHASECHK.TRANS64 P0, [R2+URZ+0x80], R3 ;  /* 0x00008003020085a7 */ /* 0x000ea400080010ff */
[----:B--2---:R-:W-:Y:S05]  /*6be0*/  @!P0 BRA `(.L_x_32) ;  /* 0xfffffffc00f08947 */ /* 0x004fea000383ffff */
[----:B------:R-:W-:Y:S05]  /*6bf0*/  BRA `(.L_x_100) ;  /* 0xffffffb0003c7947 */ /* 0x000fea000383ffff */
.L_x_36:
[----:B----4-:R-:W-:-:S07]  /*6c00*/  MOV R0, UR5 ;  /* 0x0000000500007c02 */ /* 0x010fce0008000f00 */
.L_x_101:
[----:B-1----:R1:W2:Y:S02]  /*6c10*/  SYNCS.PHASECHK.TRANS64.TRYWAIT P0, [R0+URZ], R3 ;  /* 0x00000003000075a7 */ /* 0x0022a400080011ff */
[----:B--2---:R-:W-:Y:S05]  /*6c20*/  @!P0 NANOSLEEP.SYNCS 0x989680 ;  /* 0x009896800000895d */ /* 0x004fea0003900000 */
[----:B------:R-:W2:Y:S02]  /*6c30*/  @!P0 SYNCS.PHASECHK.TRANS64 P0, [R0+URZ], R3 ;  /* 0x00000003000085a7 */ /* 0x000ea400080010ff */
[----:B--2---:R-:W-:Y:S05]  /*6c40*/  @!P0 BRA `(.L_x_101) ;  /* 0xfffffffc00f08947 */ /* 0x004fea000383ffff */
[----:B------:R-:W-:Y:S05]  /*6c50*/  BRA `(.L_x_102) ;  /* 0xffffffb400ac7947 */ /* 0x000fea000383ffff */
.L_x_37:
[----:B----4-:R-:W-:-:S07]  /*6c60*/  MOV R0, UR5 ;  /* 0x0000000500007c02 */ /* 0x010fce0008000f00 */
.L_x_103:
[----:B-1----:R1:W2:Y:S02]  /*6c70*/  SYNCS.PHASECHK.TRANS64.TRYWAIT P0, [R0+URZ], R3 ;  /* 0x00000003000075a7 */ /* 0x0022a400080011ff */
[----:B--2---:R-:W-:Y:S05]  /*6c80*/  @!P0 NANOSLEEP.SYNCS 0x989680 ;  /* 0x009896800000895d */ /* 0x004fea0003900000 */
[----:B------:R-:W2:Y:S02]  /*6c90*/  @!P0 SYNCS.PHASECHK.TRANS64 P0, [R0+URZ], R3 ;  /* 0x00000003000085a7 */ /* 0x000ea400080010ff */
[----:B--2---:R-:W-:Y:S05]  /*6ca0*/  @!P0 BRA `(.L_x_103) ;  /* 0xfffffffc00f08947 */ /* 0x004fea000383ffff */
[----:B------:R-:W-:Y:S05]  /*6cb0*/  BRA `(.L_x_104) ;  /* 0xffffffb400b87947 */ /* 0x000fea000383ffff */
.L_x_38:
[----:B----4-:R-:W-:-:S07]  /*6cc0*/  MOV R0, UR5 ;  /* 0x0000000500007c02 */ /* 0x010fce0008000f00 */
.L_x_105:
[----:B-1----:R1:W2:Y:S02]  /*6cd0*/  SYNCS.PHASECHK.TRANS64.TRYWAIT P0, [R0+URZ], R3 ;  /* 0x00000003000075a7 */ /* 0x0022a400080011ff */
[----:B--2---:R-:W-:Y:S05]  /*6ce0*/  @!P0 NANOSLEEP.SYNCS 0x989680 ;  /* 0x009896800000895d */ /* 0x004fea0003900000 */
[----:B------:R-:W2:Y:S02]  /*6cf0*/  @!P0 SYNCS.PHASECHK.TRANS64 P0, [R0+URZ], R3 ;  /* 0x00000003000085a7 */ /* 0x000ea400080010ff */
[----:B--2---:R-:W-:Y:S05]  /*6d00*/  @!P0 BRA `(.L_x_105) ;  /* 0xfffffffc00f08947 */ /* 0x004fea000383ffff */
[----:B------:R-:W-:Y:S05]  /*6d10*/  BRA `(.L_x_106) ;  /* 0xffffffb400c47947 */ /* 0x000fea000383ffff */
.L_x_39:
[----:B----4-:R-:W-:-:S07]  /*6d20*/  MOV R0, UR5 ;  /* 0x0000000500007c02 */ /* 0x010fce0008000f00 */
.L_x_107:
[----:B-1----:R1:W2:Y:S02]  /*6d30*/  SYNCS.PHASECHK.TRANS64.TRYWAIT P0, [R0+URZ], R3 ;  /* 0x00000003000075a7 */ /* 0x0022a400080011ff */
[----:B--2---:R-:W-:Y:S05]  /*6d40*/  @!P0 NANOSLEEP.SYNCS 0x989680 ;  /* 0x009896800000895d */ /* 0x004fea0003900000 */
[----:B------:R-:W2:Y:S02]  /*6d50*/  @!P0 SYNCS.PHASECHK.TRANS64 P0, [R0+URZ], R3 ;  /* 0x00000003000085a7 */ /* 0x000ea400080010ff */
[----:B--2---:R-:W-:Y:S05]  /*6d60*/  @!P0 BRA `(.L_x_107) ;  /* 0xfffffffc00f08947 */ /* 0x004fea000383ffff */
[----:B------:R-:W-:Y:S05]  /*6d70*/  BRA `(.L_x_108) ;  /* 0xffffffb400d07947 */ /* 0x000fea000383ffff */
.L_x_40:
[----:B----4-:R-:W-:-:S07]  /*6d80*/  MOV R0, UR5 ;  /* 0x0000000500007c02 */ /* 0x010fce0008000f00 */
.L_x_109:
[----:B-1----:R1:W2:Y:S02]  /*6d90*/  SYNCS.PHASECHK.TRANS64.TRYWAIT P0, [R0+URZ], R3 ;  /* 0x00000003000075a7 */ /* 0x0022a400080011ff */
[----:B--2---:R-:W-:Y:S05]  /*6da0*/  @!P0 NANOSLEEP.SYNCS 0x989680 ;  /* 0x009896800000895d */ /* 0x004fea0003900000 */
[----:B------:R-:W2:Y:S02]  /*6db0*/  @!P0 SYNCS.PHASECHK.TRANS64 P0, [R0+URZ], R3 ;  /* 0x00000003000085a7 */ /* 0x000ea400080010ff */
[----:B--2---:R-:W-:Y:S05]  /*6dc0*/  @!P0 BRA `(.L_x_109) ;  /* 0xfffffffc00f08947 */ /* 0x004fea000383ffff */
[----:B------:R-:W-:Y:S05]  /*6dd0*/  BRA `(.L_x_110) ;  /* 0xffffffb400dc7947 */ /* 0x000fea000383ffff */
.L_x_43:
[----:B-1----:R1:W2:Y:S02]  /*6de0*/  SYNCS.PHASECHK.TRANS64.TRYWAIT P0, [R0+URZ+0xe0], R5 ;  /* 0x0000e005000075a7 */ /* 0x0022a400080011ff */
[----:B--2---:R-:W-:Y:S05]  /*6df0*/  @!P0 NANOSLEEP.SYNCS 0x989680 ;  /* 0x009896800000895d */ /* 0x004fea0003900000 */
[----:B------:R-:W2:Y:S02]  /*6e00*/  @!P0 SYNCS.PHASECHK.TRANS64 P0, [R0+URZ+0xe0], R5 ;  /* 0x0000e005000085a7 */ /* 0x000ea400080010ff */
[----:B--2---:R-:W-:Y:S05]  /*6e10*/  @!P0 BRA `(.L_x_43) ;  /* 0xfffffffc00f08947 */ /* 0x004fea000383ffff */
[----:B------:R-:W-:Y:S05]  /*6e20*/  BRA `(.L_x_111) ;  /* 0xffffffb800387947 */ /* 0x000fea000383ffff */
.L_x_44:
[----:B------:R-:W-:-:S07]  /*6e30*/  MOV R0, UR5 ;  /* 0x0000000500007c02 */ /* 0x000fce0008000f00 */
.L_x_112:
[----:B-1----:R1:W2:Y:S02]  /*6e40*/  SYNCS.PHASECHK.TRANS64.TRYWAIT P0, [R0+URZ+0x90], R5 ;  /* 0x00009005000075a7 */ /* 0x0022a400080011ff */
[----:B--2---:R-:W-:Y:S05]  /*6e50*/  @!P0 NANOSLEEP.SYNCS 0x989680 ;  /* 0x009896800000895d */ /* 0x004fea0003900000 */
[----:B------:R-:W2:Y:S02]  /*6e60*/  @!P0 SYNCS.PHASECHK.TRANS64 P0, [R0+URZ+0x90], R5 ;  /* 0x00009005000085a7 */ /* 0x000ea400080010ff */
[----:B--2---:R-:W-:Y:S05]  /*6e70*/  @!P0 BRA `(.L_x_112) ;  /* 0xfffffffc00f08947 */ /* 0x004fea000383ffff */
[----:B------:R-:W-:Y:S05]  /*6e80*/  BRA `(.L_x_113) ;  /* 0xffffffb800487947 */ /* 0x000fea000383ffff */
.L_x_45:
[----:B-1----:R1:W2:Y:S02]  /*6e90*/  SYNCS.PHASECHK.TRANS64.TRYWAIT P1, [R0+URZ+0x80], R5 ;  /* 0x00008005000075a7 */ /* 0x0022a400080211ff */
[----:B--2---:R-:W-:Y:S05]  /*6ea0*/  @!P1 NANOSLEEP.SYNCS 0x989680 ;  /* 0x009896800000995d */ /* 0x004fea0003900000 */
[----:B------:R-:W2:Y:S02]  /*6eb0*/  @!P1 SYNCS.PHASECHK.TRANS64 P1, [R0+URZ+0x80], R5 ;  /* 0x00008005000095a7 */ /* 0x000ea400080210ff */
[----:B--2---:R-:W-:Y:S05]  /*6ec0*/  @!P1 BRA `(.L_x_45) ;  /* 0xfffffffc00f09947 */ /* 0x004fea000383ffff */
[----:B------:R-:W-:Y:S05]  /*6ed0*/  BRA `(.L_x_114) ;  /* 0xffffffb800787947 */ /* 0x000fea000383ffff */
.L_x_48:
[----:B------:R-:W-:-:S07]  /*6ee0*/  MOV R0, UR5 ;  /* 0x0000000500007c02 */ /* 0x000fce0008000f00 */
.L_x_115:
[----:B-1----:R1:W2:Y:S02]  /*6ef0*/  SYNCS.PHASECHK.TRANS64.TRYWAIT P0, [R0+URZ+0x90], R3 ;  /* 0x00009003000075a7 */ /* 0x0022a400080011ff */
[----:B--2---:R-:W-:Y:S05]  /*6f00*/  @!P0 NANOSLEEP.SYNCS 0x989680 ;  /* 0x009896800000895d */ /* 0x004fea0003900000 */
[----:B------:R-:W2:Y:S02]  /*6f10*/  @!P0 SYNCS.PHASECHK.TRANS64 P0, [R0+URZ+0x90], R3 ;  /* 0x00009003000085a7 */ /* 0x000ea400080010ff */
[----:B--2---:R-:W-:Y:S05]  /*6f20*/  @!P0 BRA `(.L_x_115) ;  /* 0xfffffffc00f08947 */ /* 0x004fea000383ffff */
[----:B------:R-:W-:Y:S05]  /*6f30*/  BRA `(.L_x_47) ;  /* 0xffffffb800cc7947 */ /* 0x000fea000383ffff */
.L_x_55:
[----:B-1----:R1:W2:Y:S02]  /*6f40*/  SYNCS.PHASECHK.TRANS64.TRYWAIT P1, [R0+URZ+0x80], R5 ;  /* 0x00008005000075a7 */ /* 0x0022a400080211ff */
[----:B--2---:R-:W-:Y:S05]  /*6f50*/  @!P1 NANOSLEEP.SYNCS 0x989680 ;  /* 0x009896800000995d */ /* 0x004fea0003900000 */
[----:B------:R-:W2:Y:S02]  /*6f60*/  @!P1 SYNCS.PHASECHK.TRANS64 P1, [R0+URZ+0x80], R5 ;  /* 0x00008005000095a7 */ /* 0x000ea400080210ff */
[----:B--2---:R-:W-:Y:S05]  /*6f70*/  @!P1 BRA `(.L_x_55) ;  /* 0xfffffffc00f09947 */ /* 0x004fea000383ffff */
[----:B------:R-:W-:Y:S05]  /*6f80*/  BRA `(.L_x_116) ;  /* 0xffffffc0003c7947 */ /* 0x000fea000383ffff */
.L_x_56:
[----:B------:R-:W-:-:S07]  /*6f90*/  MOV R3, UR7 ;  /* 0x0000000700037c02 */ /* 0x000fce0008000f00 */
.L_x_117:
[----:B-1----:R1:W2:Y:S02]  /*6fa0*/  SYNCS.PHASECHK.TRANS64.TRYWAIT P0, [R3+URZ+0xc0], R0 ;  /* 0x0000c000030075a7 */ /* 0x0022a400080011ff */
[----:B--2---:R-:W-:Y:S05]  /*6fb0*/  @!P0 NANOSLEEP.SYNCS 0x989680 ;  /* 0x009896800000895d */ /* 0x004fea0003900000 */
[----:B------:R-:W2:Y:S02]  /*6fc0*/  @!P0 SYNCS.PHASECHK.TRANS64 P0, [R3+URZ+0xc0], R0 ;  /* 0x0000c000030085a7 */ /* 0x000ea400080010ff */
[----:B--2---:R-:W-:Y:S05]  /*6fd0*/  @!P0 BRA `(.L_x_117) ;  /* 0xfffffffc00f08947 */ /* 0x004fea000383ffff */
[----:B------:R-:W-:Y:S05]  /*6fe0*/  BRA `(.L_x_118) ;  /* 0xffffffc000747947 */ /* 0x000fea000383ffff */
.L_x_59:
[----:B------:R-:W-:Y:S07]  /*6ff0*/  MOV R0, UR6 ;  /* 0x0000000600007c02 */ /* 0x000fee0008000f00 */
.L_x_119:
[----:B-1----:R1:W2:Y:S02]  /*7000*/  SYNCS.PHASECHK.TRANS64.TRYWAIT P0, [R0+URZ], R3 ;  /* 0x00000003000075a7 */ /* 0x0022a400080011ff */
[----:B--2---:R-:W-:Y:S05]  /*7010*/  @!P0 NANOSLEEP.SYNCS 0x989680 ;  /* 0x009896800000895d */ /* 0x004fea0003900000 */
[----:B------:R-:W2:Y:S02]  /*7020*/  @!P0 SYNCS.PHASECHK.TRANS64 P0, [R0+URZ], R3 ;  /* 0x00000003000085a7 */ /* 0x000ea400080010ff */
[----:B--2---:R-:W-:Y:S05]  /*7030*/  @!P0 BRA `(.L_x_119) ;  /* 0xfffffffc00f08947 */ /* 0x004fea000383ffff */
[----:B------:R-:W-:Y:S05]  /*7040*/  BRA `(.L_x_58) ;  /* 0xffffffc000907947 */ /* 0x000fea000383ffff */
.L_x_62:
[----:B------:R-:W-:-:S07]  /*7050*/  MOV R0, UR6 ;  /* 0x0000000600007c02 */ /* 0x000fce0008000f00 */
.L_x_120:
[----:B--2---:R2:W4:Y:S02]  /*7060*/  SYNCS.PHASECHK.TRANS64.TRYWAIT P0, [R0+URZ], R3 ;  /* 0x00000003000075a7 */ /* 0x00452400080011ff */
[----:B----4-:R-:W-:Y:S05]  /*7070*/  @!P0 NANOSLEEP.SYNCS 0x989680 ;  /* 0x009896800000895d */ /* 0x010fea0003900000 */
[----:B------:R-:W4:Y:S02]  /*7080*/  @!P0 SYNCS.PHASECHK.TRANS64 P0, [R0+URZ], R3 ;  /* 0x00000003000085a7 */ /* 0x000f2400080010ff */
[----:B----4-:R-:W-:Y:S05]  /*7090*/  @!P0 BRA `(.L_x_120) ;  /* 0xfffffffc00f08947 */ /* 0x010fea000383ffff */
[----:B------:R-:W-:Y:S05]  /*70a0*/  BRA `(.L_x_121) ;  /* 0xffffffc4006c7947 */ /* 0x000fea000383ffff */
.L_x_63:
[----:B------:R-:W-:-:S07]  /*70b0*/  MOV R0, UR6 ;  /* 0x0000000600007c02 */ /* 0x000fce0008000f00 */
.L_x_122:
[----:B-1----:R1:W2:Y:S02]  /*70c0*/  SYNCS.PHASECHK.TRANS64.TRYWAIT P0, [R0+URZ], R3 ;  /* 0x00000003000075a7 */ /* 0x0022a400080011ff */
[----:B--2---:R-:W-:Y:S05]  /*70d0*/  @!P0 NANOSLEEP.SYNCS 0x989680 ;  /* 0x009896800000895d */ /* 0x004fea0003900000 */
[----:B------:R-:W2:Y:S02]  /*70e0*/  @!P0 SYNCS.PHASECHK.TRANS64 P0, [R0+URZ], R3 ;  /* 0x00000003000085a7 */ /* 0x000ea400080010ff */
[----:B--2---:R-:W-:Y:S05]  /*70f0*/  @!P0 BRA `(.L_x_122) ;  /* 0xfffffffc00f08947 */ /* 0x004fea000383ffff */
[----:B------:R-:W-:Y:S05]  /*7100*/  BRA `(.L_x_123) ;  /* 0xffffffc400787947 */ /* 0x000fea000383ffff */
.L_x_64:
[----:B------:R-:W-:-:S07]  /*7110*/  MOV R0, UR6 ;  /* 0x0000000600007c02 */ /* 0x000fce0008000f00 */
.L_x_124:
[----:B-1----:R1:W2:Y:S02]  /*7120*/  SYNCS.PHASECHK.TRANS64.TRYWAIT P0, [R0+URZ], R3 ;  /* 0x00000003000075a7 */ /* 0x0022a400080011ff */
[----:B--2---:R-:W-:Y:S05]  /*7130*/  @!P0 NANOSLEEP.SYNCS 0x989680 ;  /* 0x009896800000895d */ /* 0x004fea0003900000 */
[----:B------:R-:W2:Y:S02]  /*7140*/  @!P0 SYNCS.PHASECHK.TRANS64 P0, [R0+URZ], R3 ;  /* 0x00000003000085a7 */ /* 0x000ea400080010ff */
[----:B--2---:R-:W-:Y:S05]  /*7150*/  @!P0 BRA `(.L_x_124) ;  /* 0xfffffffc00f08947 */ /* 0x004fea000383ffff */
[----:B------:R-:W-:Y:S05]  /*7160*/  BRA `(.L_x_125) ;  /* 0xffffffc400847947 */ /* 0x000fea000383ffff */
.L_x_65:
[----:B------:R-:W-:-:S07]  /*7170*/  MOV R0, UR7 ;  /* 0x0000000700007c02 */ /* 0x000fce0008000f00 */
.L_x_126:
[----:B-1----:R1:W2:Y:S02]  /*7180*/  SYNCS.PHASECHK.TRANS64.TRYWAIT P0, [R0+URZ], R3 ;  /* 0x00000003000075a7 */ /* 0x0022a400080011ff */
[----:B--2---:R-:W-:Y:S05]  /*7190*/  @!P0 NANOSLEEP.SYNCS 0x989680 ;  /* 0x009896800000895d */ /* 0x004fea0003900000 */
[----:B------:R-:W2:Y:S02]  /*71a0*/  @!P0 SYNCS.PHASECHK.TRANS64 P0, [R0+URZ], R3 ;  /* 0x00000003000085a7 */ /* 0x000ea400080010ff */
[----:B--2---:R-:W-:Y:S05]  /*71b0*/  @!P0 BRA `(.L_x_126) ;  /* 0xfffffffc00f08947 */ /* 0x004fea000383ffff */
[----:B------:R-:W-:Y:S05]  /*71c0*/  BRA `(.L_x_127) ;  /* 0xffffffc400907947 */ /* 0x000fea000383ffff */
.L_x_70:
[----:B---3--:R3:W1:Y:S02]  /*71d0*/  SYNCS.PHASECHK.TRANS64.TRYWAIT P0, [R0+URZ+0x80], R3 ;  /* 0x00008003000075a7 */ /* 0x00866400080011ff */
[----:B-1----:R-:W-:Y:S05]  /*71e0*/  @!P0 NANOSLEEP.SYNCS 0x989680 ;  /* 0x009896800000895d */ /* 0x002fea0003900000 */
[----:B------:R-:W1:Y:S02]  /*71f0*/  @!P0 SYNCS.PHASECHK.TRANS64 P0, [R0+URZ+0x80], R3 ;  /* 0x00008003000085a7 */ /* 0x000e6400080010ff */
[----:B-1----:R-:W-:Y:S05]  /*7200*/  @!P0 BRA `(.L_x_70) ;  /* 0xfffffffc00f08947 */ /* 0x002fea000383ffff */
[----:B------:R-:W-:Y:S05]  /*7210*/  BRA `(.L_x_128) ;  /* 0xffffffc8008c7947 */ /* 0x000fea000383ffff */
.L_x_73:
[----:B------:R-:W-:Y:S07]  /*7220*/  MOV R0, UR6 ;  /* 0x0000000600007c02 */ /* 0x000fee0008000f00 */
.L_x_129:
[----:B-1----:R1:W3:Y:S02]  /*7230*/  SYNCS.PHASECHK.TRANS64.TRYWAIT P0, [R0+URZ+0x78], R3 ;  /* 0x00007803000075a7 */ /* 0x0022e400080011ff */
[----:B---3--:R-:W-:Y:S05]  /*7240*/  @!P0 NANOSLEEP.SYNCS 0x989680 ;  /* 0x009896800000895d */ /* 0x008fea0003900000 */
[----:B------:R-:W3:Y:S02]  /*7250*/  @!P0 SYNCS.PHASECHK.TRANS64 P0, [R0+URZ+0x78], R3 ;  /* 0x00007803000085a7 */ /* 0x000ee400080010ff */
[----:B---3--:R-:W-:Y:S05]  /*7260*/  @!P0 BRA `(.L_x_129) ;  /* 0xfffffffc00f08947 */ /* 0x008fea000383ffff */
[----:B------:R-:W-:Y:S05]  /*7270*/  BRA `(.L_x_72) ;  /* 0xffffffcc00787947 */ /* 0x000fea000383ffff */
.L_x_76:
[----:B------:R-:W-:Y:S07]  /*7280*/  MOV R3, UR6 ;  /* 0x0000000600037c02 */ /* 0x000fee0008000f00 */
.L_x_130:
[----:B-1----:R1:W2:Y:S02]  /*7290*/  SYNCS.PHASECHK.TRANS64.TRYWAIT P2, [R3+URZ+0x68], R26 ;  /* 0x0000681a030075a7 */ /* 0x0022a400080411ff */
[----:B--2---:R-:W-:Y:S05]  /*72a0*/  @!P2 NANOSLEEP.SYNCS 0x989680 ;  /* 0x009896800000a95d */ /* 0x004fea0003900000 */
[----:B------:R-:W2:Y:S02]  /*72b0*/  @!P2 SYNCS.PHASECHK.TRANS64 P2, [R3+URZ+0x68], R26 ;  /* 0x0000681a0300a5a7 */ /* 0x000ea400080410ff */
[----:B--2---:R-:W-:Y:S05]  /*72c0*/  @!P2 BRA `(.L_x_130) ;  /* 0xfffffffc00f0a947 */ /* 0x004fea000383ffff */
[----:B------:R-:W-:Y:S05]  /*72d0*/  BRA `(.L_x_131) ;  /* 0xffffffd0000c7947 */ /* 0x000fea000383ffff */
.L_x_79:
[----:B--2---:R2:W4:Y:S02]  /*72e0*/  SYNCS.PHASECHK.TRANS64.TRYWAIT P0, [R0+URZ+0x80], R3 ;  /* 0x00008003000075a7 */ /* 0x00452400080011ff */
[----:B----4-:R-:W-:Y:S05]  /*72f0*/  @!P0 NANOSLEEP.SYNCS 0x989680 ;  /* 0x009896800000895d */ /* 0x010fea0003900000 */
[----:B------:R-:W4:Y:S02]  /*7300*/  @!P0 SYNCS.PHASECHK.TRANS64 P0, [R0+URZ+0x80], R3 ;  /* 0x00008003000085a7 */ /* 0x000f2400080010ff */
[----:B----4-:R-:W-:Y:S05]  /*7310*/  @!P0 BRA `(.L_x_79) ;  /* 0xfffffffc00f08947 */ /* 0x010fea000383ffff */
[----:B------:R-:W-:Y:S05]  /*7320*/  BRA `(.L_x_132) ;  /* 0xffffffd4005c7947 */ /* 0x000fea000383ffff */
.L_x_90:
[----:B-1----:R-:W-:Y:S04]  /*7330*/  MOV R0, UR43 ;  /* 0x0000002b00007c02 */ /* 0x002fe80008000f00 */
[----:B------:R1:W2:Y:S03]  /*7340*/  SYNCS.PHASECHK.TRANS64.TRYWAIT P1, [R0+URZ+0x60], R3 ;  /* 0x00006003000075a7 */ /* 0x0002a600080211ff */
[----:B--2---:R-:W-:Y:S05]  /*7350*/  @!P1 NANOSLEEP.SYNCS 0x989680 ;  /* 0x009896800000995d */ /* 0x004fea0003900000 */
[----:B------:R-:W2:Y:S02]  /*7360*/  @!P1 SYNCS.PHASECHK.TRANS64 P1, [R0+URZ+0x60], R3 ;  /* 0x00006003000095a7 */ /* 0x000ea400080210ff */
[----:B--2---:R-:W-:Y:S05]  /*7370*/  @!P1 BRA `(.L_x_90) ;  /* 0xfffffffc00ec9947 */ /* 0x004fea000383ffff */
[----:B------:R-:W-:Y:S05]  /*7380*/  BRA `(.L_x_89) ;  /* 0xffffffe000587947 */ /* 0x000fea000383ffff */
.L_x_92:
[----:B------:R1:W1:Y:S02]  /*7390*/  SYNCS.PHASECHK.TRANS64.TRYWAIT P1, [R156+URZ+0xa0], R5 ;  /* 0x0000a0059c0075a7 */ /* 0x00026400080211ff */
[----:B-1----:R-:W-:Y:S05]  /*73a0*/  @!P1 NANOSLEEP.SYNCS 0x989680 ;  /* 0x009896800000995d */ /* 0x002fea0003900000 */
[----:B------:R-:W1:Y:S02]  /*73b0*/  @!P1 SYNCS.PHASECHK.TRANS64 P1, [R156+URZ+0xa0], R5 ;  /* 0x0000a0059c0095a7 */ /* 0x000e6400080210ff */
[----:B-1----:R-:W-:Y:S05]  /*73c0*/  @!P1 BRA `(.L_x_92) ;  /* 0xfffffffc00f09947 */ /* 0x002fea000383ffff */
[----:B------:R-:W-:Y:S05]  /*73d0*/  BRA `(.L_x_91) ;  /* 0xffffffe0009c7947 */ /* 0x000fea000383ffff */
        .weak           $__internal_0_$__cuda_sm10x_tcgen05_guardrail_trap_col_being_dealloced_not_returned_by_alloc
        .type           $__internal_0_$__cuda_sm10x_tcgen05_guardrail_trap_col_being_dealloced_not_returned_by_alloc,@function
        .size           $__internal_0_$__cuda_sm10x_tcgen05_guardrail_trap_col_being_dealloced_not_returned_by_alloc,($__internal_1_$__cuda_sm10x_tcgen05_guardrail_trap_phase_invalid_during_alloc - $__internal_0_$__cuda_sm10x_tcgen05_guardrail_trap_col_being_dealloced_not_returned_by_alloc)
$__internal_0_$__cuda_sm10x_tcgen05_guardrail_trap_col_being_dealloced_not_returned_by_alloc:
[----:B------:R-:W-:Y:S05]  /*73e0*/  BPT.TRAP 0x1 ;  /* 0x000000040000795c */ /* 0x000fea0000300000 */
[----:B------:R-:W-:-:S04]  /*73f0*/  HFMA2 R3, -RZ, RZ, 0, 0 ;  /* 0x00000000ff037431 */ /* 0x000fc800000001ff */
[----:B------:R-:W-:Y:S05]  /*7400*/  RET.REL.NODEC R2 `(_ZN7cutlass13device_kernelINS_4gemm6kernel13GemmUniversalIN4cute5tupleIJiiiiEEENS1_10collective13CollectiveMmaINS1_35MainloopSm100TmaUmmaWarpSpecializedILi6ELi2ELi4ENS5_IJNS4_1CILi1EEESB_SB_EEEEENS5_IJNSA_ILi128EEENSA_ILi64EEESE_EEENS_12float_e4m3_tENS5_IJlSB_lEEESH_SI_NS4_8TiledMMAINS4_8MMA_AtomIJNS4_10MMA_TraitsINS4_19SM100_MMA_F8F6F4_SSEJSH_SH_fSE_SF_NS4_17integral_constantINS4_4UMMA5MajorELSP_0EEESQ_NSN_INSO_7ScaleInELSR_0EEESS_EEEEEENS4_6LayoutISC_NS5_IJNSA_ILi0EEESW_SW_EEEEENS5_IJNS4_10UnderscoreESZ_SZ_EEEEENS4_13SM90_TMA_LOADENS4_14ComposedLayoutINS4_7SwizzleILi3ELi4ELi3EEENS4_18smem_ptr_flag_bitsILi8EEENSV_INS5_IJNSA_ILi8EEESE_EEENS5_IJSE_SB_EEEEEEEvNS4_8identityES12_S1C_vS1D_EENS_8epilogue10collective18CollectiveEpilogueINS1F_23Sm100TmaWarpSpecializedILi1ELi1ELi64ELb0ELb0EEEJSG_NS5_IJNSV_ISE_SB_EENSV_ISF_SB_EEEEESH_SI_SH_SI_NS1F_6fusion15FusionCallbacksIS1J_NS1N_17LinearCombinationISH_fSH_fLNS_15FloatRoundStyleE2EEESG_S1M_JEEENS4_5SM1004TMEM4LOAD26SM100_TMEM_LOAD_32dp32b64xES12_NS13_INS14_ILi2ELi4ELi3EEES17_NSV_INS5_IJS18_SF_EEENS5_IJSF_SB_EEEEEEENS4_39AutoVectorizingCopyWithAssumedAlignmentILi128EEENS4_14SM90_TMA_STOREES21_S23_S23_EEEvvEEEEvNT_6ParamsE) ;  /* 0xffffff8802fc7950 */ /* 0x000fea0003c3ffff */
        .weak           $__internal_1_$__cuda_sm10x_tcgen05_guardrail_trap_phase_invalid_during_alloc
        .type           $__internal_1_$__cuda_sm10x_tcgen05_guardrail_trap_phase_invalid_during_alloc,@function
        .size           $__internal_1_$__cuda_sm10x_tcgen05_guardrail_trap_phase_invalid_during_alloc,($__internal_2_$__cuda_sm10x_tcgen05_guardrail_trap_unallocated_columns_being_dealloced - $__internal_1_$__cuda_sm10x_tcgen05_guardrail_trap_phase_invalid_during_alloc)
$__internal_1_$__cuda_sm10x_tcgen05_guardrail_trap_phase_invalid_during_alloc:
[----:B------:R-:W-:Y:S05]  /*7410*/  BPT.TRAP 0x1 ;  /* 0x000000040000795c */ /* 0x000fea0000300000 */
[----:B------:R-:W-:-:S04]  /*7420*/  MOV R3, 0x0 ;  /* 0x0000000000037802 */ /* 0x000fc80000000f00 */
[----:B------:R-:W-:Y:S05]  /*7430*/  RET.REL.NODEC R2 `(_ZN7cutlass13device_kernelINS_4gemm6kernel13GemmUniversalIN4cute5tupleIJiiiiEEENS1_10collective13CollectiveMmaINS1_35MainloopSm100TmaUmmaWarpSpecializedILi6ELi2ELi4ENS5_IJNS4_1CILi1EEESB_SB_EEEEENS5_IJNSA_ILi128EEENSA_ILi64EEESE_EEENS_12float_e4m3_tENS5_IJlSB_lEEESH_SI_NS4_8TiledMMAINS4_8MMA_AtomIJNS4_10MMA_TraitsINS4_19SM100_MMA_F8F6F4_SSEJSH_SH_fSE_SF_NS4_17integral_constantINS4_4UMMA5MajorELSP_0EEESQ_NSN_INSO_7ScaleInELSR_0EEESS_EEEEEENS4_6LayoutISC_NS5_IJNSA_ILi0EEESW_SW_EEEEENS5_IJNS4_10UnderscoreESZ_SZ_EEEEENS4_13SM90_TMA_LOADENS4_14ComposedLayoutINS4_7SwizzleILi3ELi4ELi3EEENS4_18smem_ptr_flag_bitsILi8EEENSV_INS5_IJNSA_ILi8EEESE_EEENS5_IJSE_SB_EEEEEEEvNS4_8identityES12_S1C_vS1D_EENS_8epilogue10collective18CollectiveEpilogueINS1F_23Sm100TmaWarpSpecializedILi1ELi1ELi64ELb0ELb0EEEJSG_NS5_IJNSV_ISE_SB_EENSV_ISF_SB_EEEEESH_SI_SH_SI_NS1F_6fusion15FusionCallbacksIS1J_NS1N_17LinearCombinationISH_fSH_fLNS_15FloatRoundStyleE2EEESG_S1M_JEEENS4_5SM1004TMEM4LOAD26SM100_TMEM_LOAD_32dp32b64xES12_NS13_INS14_ILi2ELi4ELi3EEES17_NSV_INS5_IJS18_SF_EEENS5_IJSF_SB_EEEEEEENS4_39AutoVectorizingCopyWithAssumedAlignmentILi128EEENS4_14SM90_TMA_STOREES21_S23_S23_EEEvvEEEEvNT_6ParamsE) ;  /* 0xffffff8802f07950 */ /* 0x000fea0003c3ffff */
        .weak           $__internal_2_$__cuda_sm10x_tcgen05_guardrail_trap_unallocated_columns_being_dealloced
        .type           $__internal_2_$__cuda_sm10x_tcgen05_guardrail_trap_unallocated_columns_being_dealloced,@function
        .size           $__internal_2_$__cuda_sm10x_tcgen05_guardrail_trap_unallocated_columns_being_dealloced,(.L_x_134 - $__internal_2_$__cuda_sm10x_tcgen05_guardrail_trap_unallocated_columns_being_dealloced)
$__internal_2_$__cuda_sm10x_tcgen05_guardrail_trap_unallocated_columns_being_dealloced:
[----:B------:R-:W-:Y:S05]  /*7440*/  BPT.TRAP 0x1 ;  /* 0x000000040000795c */ /* 0x000fea0000300000 */
[----:B------:R-:W-:-:S04]  /*7450*/  HFMA2 R3, -RZ, RZ, 0, 0 ;  /* 0x00000000ff037431 */ /* 0x000fc800000001ff */
[----:B------:R-:W-:Y:S05]  /*7460*/  RET.REL.NODEC R2 `(_ZN7cutlass13device_kernelINS_4gemm6kernel13GemmUniversalIN4cute5tupleIJiiiiEEENS1_10collective13CollectiveMmaINS1_35MainloopSm100TmaUmmaWarpSpecializedILi6ELi2ELi4ENS5_IJNS4_1CILi1EEESB_SB_EEEEENS5_IJNSA_ILi128EEENSA_ILi64EEESE_EEENS_12float_e4m3_tENS5_IJlSB_lEEESH_SI_NS4_8TiledMMAINS4_8MMA_AtomIJNS4_10MMA_TraitsINS4_19SM100_MMA_F8F6F4_SSEJSH_SH_fSE_SF_NS4_17integral_constantINS4_4UMMA5MajorELSP_0EEESQ_NSN_INSO_7ScaleInELSR_0EEESS_EEEEEENS4_6LayoutISC_NS5_IJNSA_ILi0EEESW_SW_EEEEENS5_IJNS4_10UnderscoreESZ_SZ_EEEEENS4_13SM90_TMA_LOADENS4_14ComposedLayoutINS4_7SwizzleILi3ELi4ELi3EEENS4_18smem_ptr_flag_bitsILi8EEENSV_INS5_IJNSA_ILi8EEESE_EEENS5_IJSE_SB_EEEEEEEvNS4_8identityES12_S1C_vS1D_EENS_8epilogue10collective18CollectiveEpilogueINS1F_23Sm100TmaWarpSpecializedILi1ELi1ELi64ELb0ELb0EEEJSG_NS5_IJNSV_ISE_SB_EENSV_ISF_SB_EEEEESH_SI_SH_SI_NS1F_6fusion15FusionCallbacksIS1J_NS1N_17LinearCombinationISH_fSH_fLNS_15FloatRoundStyleE2EEESG_S1M_JEEENS4_5SM1004TMEM4LOAD26SM100_TMEM_LOAD_32dp32b64xES12_NS13_INS14_ILi2ELi4ELi3EEES17_NSV_INS5_IJS18_SF_EEENS5_IJSF_SB_EEEEEEENS4_39AutoVectorizingCopyWithAssumedAlignmentILi128EEENS4_14SM90_TMA_STOREES21_S23_S23_EEEvvEEEEvNT_6ParamsE) ;  /* 0xffffff8802e47950 */ /* 0x000fea0003c3ffff */
.L_x_133:
[----:B------:R-:W-:-:S00]  /*7470*/  BRA `(.L_x_133) ;  /* 0xfffffffc00fc7947 */ /* 0x000fc0000383ffff */
[----:B------:R-:W-:-:S00]  /*7480*/  NOP ;  /* 0x0000000000007918 */ /* 0x000fc00000000000 */
[----:B------:R-:W-:-:S00]  /*7490*/  NOP ;  /* 0x0000000000007918 */ /* 0x000fc00000000000 */
[----:B------:R-:W-:-:S00]  /*74a0*/  NOP ;  /* 0x0000000000007918 */ /* 0x000fc00000000000 */
[----:B------:R-:W-:-:S00]  /*74b0*/  NOP ;  /* 0x0000000000007918 */ /* 0x000fc00000000000 */
[----:B------:R-:W-:-:S00]  /*74c0*/  NOP ;  /* 0x0000000000007918 */ /* 0x000fc00000000000 */
[----:B------:R-:W-:-:S00]  /*74d0*/  NOP ;  /* 0x0000000000007918 */ /* 0x000fc00000000000 */
[----:B------:R-:W-:-:S00]  /*74e0*/  NOP ;  /* 0x0000000000007918 */ /* 0x000fc00000000000 */
[----:B------:R-:W-:-:S00]  /*74f0*/  NOP ;  /* 0x0000000000007918 */ /* 0x000fc00000000000 */
.L_x_134:


//--------------------- .nv.global.init           --------------------------
	.section	.nv.global.init,"aw",@progbits
.nv.global.init:
	.type		$str$27,@object
	.size		$str$27,($str$28 - $str$27)
$str$27:
        /*0000*/ 	.byte	0x28, 0x61, 0x64, 0x64, 0x72, 0x65, 0x73, 0x73, 0x20, 0x26, 0x20, 0x6d, 0x61, 0x73, 0x6b, 0x29
        /*0010*/ 	.byte	0x20, 0x3d, 0x3d, 0x20, 0x30, 0x00
	.type		$str$28,@object
	.size		$str$28,($str$26 - $str$28)
$str$28:
        /*0016*/ 	.byte	0x2f, 0x74, 0x6d, 0x70, 0x2f, 0x63, 0x75, 0x74, 0x6c, 0x61, 0x73, 0x73, 0x5f, 0x73, 0x77, 0x65
        /*0026*/ 	.byte	0x65, 0x70, 0x5f, 0x73, 0x72, 0x63, 0x2f, 0x69, 0x6e, 0x63, 0x6c, 0x75, 0x64, 0x65, 0x2f, 0x63
        /*0036*/ 	.byte	0x75, 0x74, 0x65, 0x2f, 0x70, 0x6f, 0x69, 0x6e, 0x74, 0x65, 0x72, 0x5f, 0x66, 0x6c, 0x61, 0x67
        /*0046*/ 	.byte	0x67, 0x65, 0x64, 0x2e, 0x68, 0x70, 0x70, 0x00
	.type		$str$26,@object
	.size		$str$26,($str$25 - $str$26)
$str$26:
        /*004e*/ 	.byte	0x2f, 0x74, 0x6d, 0x70, 0x2f, 0x63, 0x75, 0x74, 0x6c, 0x61, 0x73, 0x73, 0x5f, 0x73, 0x77, 0x65
        /*005e*/ 	.byte	0x65, 0x70, 0x5f, 0x73, 0x72, 0x63, 0x2f, 0x69, 0x6e, 0x63, 0x6c, 0x75, 0x64, 0x65, 0x2f, 0x63
        /*006e*/ 	.byte	0x75, 0x74, 0x65, 0x2f, 0x61, 0x74, 0x6f, 0x6d, 0x2f, 0x63, 0x6f, 0x70, 0x79, 0x5f, 0x74, 0x72
        /*007e*/ 	.byte	0x61, 0x69, 0x74, 0x73, 0x5f, 0x73, 0x6d, 0x31, 0x30, 0x30, 0x2e, 0x68, 0x70, 0x70, 0x00
	.type		$str$25,@object
	.size		$str$25,(__unnamed_1 - $str$25)
$str$25:
        /*008d*/ 	.byte	0x28, 0x28, 0x75, 0x69, 0x6e, 0x74, 0x33, 0x32, 0x5f, 0x74, 0x28, 0x74, 0x68, 0x72, 0x65, 0x61
        /*009d*/ 	.byte	0x64, 0x49, 0x64, 0x78, 0x2e, 0x78, 0x29, 0x20, 0x2f, 0x20, 0x33, 0x32, 0x29, 0x20, 0x25, 0x20
        /*00ad*/ 	.byte	0x34, 0x29, 0x20, 0x3d, 0x3d, 0x20, 0x28, 0x28, 0x28, 0x74, 0x6d, 0x65, 0x6d, 0x5f, 0x61, 0x64
        /*00bd*/ 	.byte	0x64, 0x72, 0x20, 0x3e, 0x3e, 0x20, 0x31, 0x36, 0x29, 0x20, 0x2f, 0x20, 0x33, 0x32, 0x29, 0x20
        /*00cd*/ 	.byte	0x25, 0x20, 0x34, 0x29, 0x00
	.type		__unnamed_1,@object
	.size		__unnamed_1,(__unnamed_2 - __unnamed_1)
__unnamed_1:
        /*00d2*/ 	.byte	0x61, 0x75, 0x74, 0x6f, 0x20, 0x63, 0x75, 0x74, 0x65, 0x3a, 0x3a, 0x61, 0x73, 0x5f, 0x70, 0x6f
        /* <DEDUP_REMOVED lines=24> */
        /*0262*/ 	.byte	0x43, 0x3c, 0x38, 0x31, 0x39, 0x32, 0x3e, 0x3e, 0x3e, 0x3e, 0x5d, 0x00
	.type		__unnamed_2,@object
	.size		__unnamed_2,(.L_2 - __unnamed_2)
__unnamed_2:
        /* <DEDUP_REMOVED lines=42> */
        /*050e*/ 	.byte	0x3e, 0x3e, 0x3e, 0x3e, 0x5d, 0x00
.L_2:


//--------------------- .nv.shared._ZN7cutlass13device_kernelINS_4gemm6kernel13GemmUniversalIN4cute5tupleIJiiiiEEENS1_10collective13CollectiveMmaINS1_35MainloopSm100TmaUmmaWarpSpecializedILi6ELi2ELi4ENS5_IJNS4_1CILi1EEESB_SB_EEEEENS5_IJNSA_ILi128EEENSA_ILi64EEESE_EEENS_12float_e4m3_tENS5_IJlSB_lEEESH_SI_NS4_8TiledMMAINS4_8MMA_AtomIJNS4_10MMA_TraitsINS4_19SM100_MMA_F8F6F4_SSEJSH_SH_fSE_SF_NS4_17integral_constantINS4_4UMMA5MajorELSP_0EEESQ_NSN_INSO_7ScaleInELSR_0EEESS_EEEEEENS4_6LayoutISC_NS5_IJNSA_ILi0EEESW_SW_EEEEENS5_IJNS4_10UnderscoreESZ_SZ_EEEEENS4_13SM90_TMA_LOADENS4_14ComposedLayoutINS4_7SwizzleILi3ELi4ELi3EEENS4_18smem_ptr_flag_bitsILi8EEENSV_INS5_IJNSA_ILi8EEESE_EEENS5_IJSE_SB_EEEEEEEvNS4_8identityES12_S1C_vS1D_EENS_8epilogue10collective18CollectiveEpilogueINS1F_23Sm100TmaWarpSpecializedILi1ELi1ELi64ELb0ELb0EEEJSG_NS5_IJNSV_ISE_SB_EENSV_ISF_SB_EEEEESH_SI_SH_SI_NS1F_6fusion15FusionCallbacksIS1J_NS1N_17LinearCombinationISH_fSH_fLNS_15FloatRoundStyleE2EEESG_S1M_JEEENS4_5SM1004TMEM4LOAD26SM100_TMEM_LOAD_32dp32b64xES12_NS13_INS14_ILi2ELi4ELi3EEES17_NSV_INS5_IJS18_SF_EEENS5_IJSF_SB_EEEEEEENS4_39AutoVectorizingCopyWithAssumedAlignmentILi128EEENS4_14SM90_TMA_STOREES21_S23_S23_EEEvvEEEEvNT_6ParamsE --------------------------
	.section	.nv.shared._ZN7cutlass13device_kernelINS_4gemm6kernel13GemmUniversalIN4cute5tupleIJiiiiEEENS1_10collective13CollectiveMmaINS1_35MainloopSm100TmaUmmaWarpSpecializedILi6ELi2ELi4ENS5_IJNS4_1CILi1EEESB_SB_EEEEENS5_IJNSA_ILi128EEENSA_ILi64EEESE_EEENS_12float_e4m3_tENS5_IJlSB_lEEESH_SI_NS4_8TiledMMAINS4_8MMA_AtomIJNS4_10MMA_TraitsINS4_19SM100_MMA_F8F6F4_SSEJSH_SH_fSE_SF_NS4_17integral_constantINS4_4UMMA5MajorELSP_0EEESQ_NSN_INSO_7ScaleInELSR_0EEESS_EEEEEENS4_6LayoutISC_NS5_IJNSA_ILi0EEESW_SW_EEEEENS5_IJNS4_10UnderscoreESZ_SZ_EEEEENS4_13SM90_TMA_LOADENS4_14ComposedLayoutINS4_7SwizzleILi3ELi4ELi3EEENS4_18smem_ptr_flag_bitsILi8EEENSV_INS5_IJNSA_ILi8EEESE_EEENS5_IJSE_SB_EEEEEEEvNS4_8identityES12_S1C_vS1D_EENS_8epilogue10collective18CollectiveEpilogueINS1F_23Sm100TmaWarpSpecializedILi1ELi1ELi64ELb0ELb0EEEJSG_NS5_IJNSV_ISE_SB_EENSV_ISF_SB_EEEEESH_SI_SH_SI_NS1F_6fusion15FusionCallbacksIS1J_NS1N_17LinearCombinationISH_fSH_fLNS_15FloatRoundStyleE2EEESG_S1M_JEEENS4_5SM1004TMEM4LOAD26SM100_TMEM_LOAD_32dp32b64xES12_NS13_INS14_ILi2ELi4ELi3EEES17_NSV_INS5_IJS18_SF_EEENS5_IJSF_SB_EEEEEEENS4_39AutoVectorizingCopyWithAssumedAlignmentILi128EEENS4_14SM90_TMA_STOREES21_S23_S23_EEEvvEEEEvNT_6ParamsE,"aw",@nobits
	.sectionflags	@""
	.align	16
	.zero		1024


//--------------------- .nv.shared.reserved.0     --------------------------
	.section	.nv.shared.reserved.0,"aw",@nobits
	.weak		__nv_reservedSMEM_offset_0_alias
	.size		__nv_reservedSMEM_offset_0_alias, 0, 64
	.other		__nv_reservedSMEM_offset_0_alias,@"STO_CUDA_RESERVED_SHARED STV_DEFAULT"
__nv_reservedSMEM_offset_0_alias:
	.zero		0
.nv.shared.reserved.0:
	.zero		64
	.weak		__nv_reservedSMEM_tcgen05_partition
	.type		__nv_reservedSMEM_tcgen05_partition,@object
	.size		__nv_reservedSMEM_tcgen05_partition,(.L_0 - __nv_reservedSMEM_tcgen05_partition)
__nv_reservedSMEM_tcgen05_partition:
	.zero		32
.L_0:


//--------------------- .nv.global                --------------------------
	.section	.nv.global,"aw",@nobits
.nv.global:
	.type		_ZN40_INTERNAL_ecfb58b5_4_k_cu_31453120_333944cute1_E,@object
	.size		_ZN40_INTERNAL_ecfb58b5_4_k_cu_31453120_333944cute1_E,(_ZN40_INTERNAL_ecfb58b5_4_k_cu_31453120_333944cuda3std3__45__cpo6cbeginE - _ZN40_INTERNAL_ecfb58b5_4_k_cu_31453120_333944cute1_E)
_ZN40_INTERNAL_ecfb58b5_4_k_cu_31453120_333944cute1_E:
	.zero		1
	.type		_ZN40_INTERNAL_ecfb58b5_4_k_cu_31453120_333944cuda3std3__45__cpo6cbeginE,@object
	.size		_ZN40_INTERNAL_ecfb58b5_4_k_cu_31453120_333944cuda3std3__45__cpo6cbeginE,(_ZN40_INTERNAL_ecfb58b5_4_k_cu_31453120_333944cuda3std3__48in_placeE - _ZN40_INTERNAL_ecfb58b5_4_k_cu_31453120_333944cuda3std3__45__cpo6cbeginE)
_ZN40_INTERNAL_ecfb58b5_4_k_cu_31453120_333944cuda3std3__45__cpo6cbeginE:
	.zero		1
	.type		_ZN40_INTERNAL_ecfb58b5_4_k_cu_31453120_333944cuda3std3__48in_placeE,@object
	.size		_ZN40_INTERNAL_ecfb58b5_4_k_cu_31453120_333944cuda3std3__48in_placeE,(_ZN40_INTERNAL_ecfb58b5_4_k_cu_31453120_333944cuda3std6ranges3__45__cpo9iter_moveE - _ZN40_INTERNAL_ecfb58b5_4_k_cu_31453120_333944cuda3std3__48in_placeE)
_ZN40_INTERNAL_ecfb58b5_4_k_cu_31453120_333944cuda3std3__48in_placeE:
	.zero		1
	.type		_ZN40_INTERNAL_ecfb58b5_4_k_cu_31453120_333944cuda3std6ranges3__45__cpo9iter_moveE,@object
	.size		_ZN40_INTERNAL_ecfb58b5_4_k_cu_31453120_333944cuda3std6ranges3__45__cpo9iter_moveE,(_ZN40_INTERNAL_ecfb58b5_4_k_cu_31453120_333944cuda3std3__45__cpo5beginE - _ZN40_INTERNAL_ecfb58b5_4_k_cu_31453120_333944cuda3std6ranges3__45__cpo9iter_moveE)
_ZN40_INTERNAL_ecfb58b5_4_k_cu_31453120_333944cuda3std6ranges3__45__cpo9iter_moveE:
	.zero		1
	.type		_ZN40_INTERNAL_ecfb58b5_4_k_cu_31453120_333944cuda3std3__45__cpo5beginE,@object
	.size		_ZN40_INTERNAL_ecfb58b5_4_k_cu_31453120_333944cuda3std3__45__cpo5beginE,(_ZN40_INTERNAL_ecfb58b5_4_k_cu_31453120_333944cuda3std3__442_GLOBAL__N__ecfb58b5_4_k_cu_31453120_333946ignoreE - _ZN40_INTERNAL_ecfb58b5_4_k_cu_31453120_333944cuda3std3__45__cpo5beginE)
_ZN40_INTERNAL_ecfb58b5_4_k_cu_31453120_333944cuda3std3__45__cpo5beginE:
	.zero		1
	.type		_ZN40_INTERNAL_ecfb58b5_4_k_cu_31453120_333944cuda3std3__442_GLOBAL__N__ecfb58b5_4_k_cu_31453120_333946ignoreE,@object
	.size		_ZN40_INTERNAL_ecfb58b5_4_k_cu_31453120_333944cuda3std3__442_GLOBAL__N__ecfb58b5_4_k_cu_31453120_333946ignoreE,(_ZN40_INTERNAL_ecfb58b5_4_k_cu_31453120_333944cute7productE - _ZN40_INTERNAL_ecfb58b5_4_k_cu_31453120_333944cuda3std3__442_GLOBAL__N__ecfb58b5_4_k_cu_31453120_333946ignoreE)
_ZN40_INTERNAL_ecfb58b5_4_k_cu_31453120_333944cuda3std3__442_GLOBAL__N__ecfb58b5_4_k_cu_31453120_333946ignoreE:
	.zero		1
	.type		_ZN40_INTERNAL_ecfb58b5_4_k_cu_31453120_333944cute7productE,@object
	.size		_ZN40_INTERNAL_ecfb58b5_4_k_cu_31453120_333944cute7productE,(_ZN40_INTERNAL_ecfb58b5_4_k_cu_31453120_333944cuda3std3__45__cpo3endE - _ZN40_INTERNAL_ecfb58b5_4_k_cu_31453120_333944cute7productE)
_ZN40_INTERNAL_ecfb58b5_4_k_cu_31453120_333944cute7productE:
	.zero		1
	.type		_ZN40_INTERNAL_ecfb58b5_4_k_cu_31453120_333944cuda3std3__45__cpo3endE,@object
	.size		_ZN40_INTERNAL_ecfb58b5_4_k_cu_31453120_333944cuda3std3__45__cpo3endE,(_ZN40_INTERNAL_ecfb58b5_4_k_cu_31453120_333944cuda3std3__419piecewise_constructE - _ZN40_INTERNAL_ecfb58b5_4_k_cu_31453120_333944cuda3std3__45__cpo3endE)
_ZN40_INTERNAL_ecfb58b5_4_k_cu_31453120_333944cuda3std3__45__cpo3endE:
	.zero		1
	.type		_ZN40_INTERNAL_ecfb58b5_4_k_cu_31453120_333944cuda3std3__419piecewise_constructE,@object
	.size		_ZN40_INTERNAL_ecfb58b5_4_k_cu_31453120_333944cuda3std3__419piecewise_constructE,(_ZN40_INTERNAL_ecfb58b5_4_k_cu_31453120_333944cuda3std3__45__cpo4cendE - _ZN40_INTERNAL_ecfb58b5_4_k_cu_31453120_333944cuda3std3__419piecewise_constructE)
_ZN40_INTERNAL_ecfb58b5_4_k_cu_31453120_333944cuda3std3__419piecewise_constructE:
	.zero		1
	.type		_ZN40_INTERNAL_ecfb58b5_4_k_cu_31453120_333944cuda3std3__45__cpo4cendE,@object
	.size		_ZN40_INTERNAL_ecfb58b5_4_k_cu_31453120_333944cuda3std3__45__cpo4cendE,(_ZN40_INTERNAL_ecfb58b5_4_k_cu_31453120_333944cuda3std6ranges3__45__cpo4swapE - _ZN40_INTERNAL_ecfb58b5_4_k_cu_31453120_333944cuda3std3__45__cpo4cendE)
_ZN40_INTERNAL_ecfb58b5_4_k_cu_31453120_333944cuda3std3__45__cpo4cendE:
	.zero		1
	.type		_ZN40_INTERNAL_ecfb58b5_4_k_cu_31453120_333944cuda3std6ranges3__45__cpo4swapE,@object
	.size		_ZN40_INTERNAL_ecfb58b5_4_k_cu_31453120_333944cuda3std6ranges3__45__cpo4swapE,(.L_10 - _ZN40_INTERNAL_ecfb58b5_4_k_cu_31453120_333944cuda3std6ranges3__45__cpo4swapE)
_ZN40_INTERNAL_ecfb58b5_4_k_cu_31453120_333944cuda3std6ranges3__45__cpo4swapE:
	.zero		1
.L_10:


//--------------------- .nv.constant0._ZN7cutlass13device_kernelINS_4gemm6kernel13GemmUniversalIN4cute5tupleIJiiiiEEENS1_10collective13CollectiveMmaINS1_35MainloopSm100TmaUmmaWarpSpecializedILi6ELi2ELi4ENS5_IJNS4_1CILi1EEESB_SB_EEEEENS5_IJNSA_ILi128EEENSA_ILi64EEESE_EEENS_12float_e4m3_tENS5_IJlSB_lEEESH_SI_NS4_8TiledMMAINS4_8MMA_AtomIJNS4_10MMA_TraitsINS4_19SM100_MMA_F8F6F4_SSEJSH_SH_fSE_SF_NS4_17integral_constantINS4_4UMMA5MajorELSP_0EEESQ_NSN_INSO_7ScaleInELSR_0EEESS_EEEEEENS4_6LayoutISC_NS5_IJNSA_ILi0EEESW_SW_EEEEENS5_IJNS4_10UnderscoreESZ_SZ_EEEEENS4_13SM90_TMA_LOADENS4_14ComposedLayoutINS4_7SwizzleILi3ELi4ELi3EEENS4_18smem_ptr_flag_bitsILi8EEENSV_INS5_IJNSA_ILi8EEESE_EEENS5_IJSE_SB_EEEEEEEvNS4_8identityES12_S1C_vS1D_EENS_8epilogue10collective18CollectiveEpilogueINS1F_23Sm100TmaWarpSpecializedILi1ELi1ELi64ELb0ELb0EEEJSG_NS5_IJNSV_ISE_SB_EENSV_ISF_SB_EEEEESH_SI_SH_SI_NS1F_6fusion15FusionCallbacksIS1J_NS1N_17LinearCombinationISH_fSH_fLNS_15FloatRoundStyleE2EEESG_S1M_JEEENS4_5SM1004TMEM4LOAD26SM100_TMEM_LOAD_32dp32b64xES12_NS13_INS14_ILi2ELi4ELi3EEES17_NSV_INS5_IJS18_SF_EEENS5_IJSF_SB_EEEEEEENS4_39AutoVectorizingCopyWithAssumedAlignmentILi128EEENS4_14SM90_TMA_STOREES21_S23_S23_EEEvvEEEEvNT_6ParamsE --------------------------
	.section	.nv.constant0._ZN7cutlass13device_kernelINS_4gemm6kernel13GemmUniversalIN4cute5tupleIJiiiiEEENS1_10collective13CollectiveMmaINS1_35MainloopSm100TmaUmmaWarpSpecializedILi6ELi2ELi4ENS5_IJNS4_1CILi1EEESB_SB_EEEEENS5_IJNSA_ILi128EEENSA_ILi64EEESE_EEENS_12float_e4m3_tENS5_IJlSB_lEEESH_SI_NS4_8TiledMMAINS4_8MMA_AtomIJNS4_10MMA_TraitsINS4_19SM100_MMA_F8F6F4_SSEJSH_SH_fSE_SF_NS4_17integral_constantINS4_4UMMA5MajorELSP_0EEESQ_NSN_INSO_7ScaleInELSR_0EEESS_EEEEEENS4_6LayoutISC_NS5_IJNSA_ILi0EEESW_SW_EEEEENS5_IJNS4_10UnderscoreESZ_SZ_EEEEENS4_13SM90_TMA_LOADENS4_14ComposedLayoutINS4_7SwizzleILi3ELi4ELi3EEENS4_18smem_ptr_flag_bitsILi8EEENSV_INS5_IJNSA_ILi8EEESE_EEENS5_IJSE_SB_EEEEEEEvNS4_8identityES12_S1C_vS1D_EENS_8epilogue10collective18CollectiveEpilogueINS1F_23Sm100TmaWarpSpecializedILi1ELi1ELi64ELb0ELb0EEEJSG_NS5_IJNSV_ISE_SB_EENSV_ISF_SB_EEEEESH_SI_SH_SI_NS1F_6fusion15FusionCallbacksIS1J_NS1N_17LinearCombinationISH_fSH_fLNS_15FloatRoundStyleE2EEESG_S1M_JEEENS4_5SM1004TMEM4LOAD26SM100_TMEM_LOAD_32dp32b64xES12_NS13_INS14_ILi2ELi4ELi3EEES17_NSV_INS5_IJS18_SF_EEENS5_IJSF_SB_EEEEEEENS4_39AutoVectorizingCopyWithAssumedAlignmentILi128EEENS4_14SM90_TMA_STOREES21_S23_S23_EEEvvEEEEvNT_6ParamsE,"a",@progbits
	.sectionflags	@""
	.align	4
.nv.constant0._ZN7cutlass13device_kernelINS_4gemm6kernel13GemmUniversalIN4cute5tupleIJiiiiEEENS1_10collective13CollectiveMmaINS1_35MainloopSm100TmaUmmaWarpSpecializedILi6ELi2ELi4ENS5_IJNS4_1CILi1EEESB_SB_EEEEENS5_IJNSA_ILi128EEENSA_ILi64EEESE_EEENS_12float_e4m3_tENS5_IJlSB_lEEESH_SI_NS4_8TiledMMAINS4_8MMA_AtomIJNS4_10MMA_TraitsINS4_19SM100_MMA_F8F6F4_SSEJSH_SH_fSE_SF_NS4_17integral_constantINS4_4UMMA5MajorELSP_0EEESQ_NSN_INSO_7ScaleInELSR_0EEESS_EEEEEENS4_6LayoutISC_NS5_IJNSA_ILi0EEESW_SW_EEEEENS5_IJNS4_10UnderscoreESZ_SZ_EEEEENS4_13SM90_TMA_LOADENS4_14ComposedLayoutINS4_7SwizzleILi3ELi4ELi3EEENS4_18smem_ptr_flag_bitsILi8EEENSV_INS5_IJNSA_ILi8EEESE_EEENS5_IJSE_SB_EEEEEEEvNS4_8identityES12_S1C_vS1D_EENS_8epilogue10collective18CollectiveEpilogueINS1F_23Sm100TmaWarpSpecializedILi1ELi1ELi64ELb0ELb0EEEJSG_NS5_IJNSV_ISE_SB_EENSV_ISF_SB_EEEEESH_SI_SH_SI_NS1F_6fusion15FusionCallbacksIS1J_NS1N_17LinearCombinationISH_fSH_fLNS_15FloatRoundStyleE2EEESG_S1M_JEEENS4_5SM1004TMEM4LOAD26SM100_TMEM_LOAD_32dp32b64xES12_NS13_INS14_ILi2ELi4ELi3EEES17_NSV_INS5_IJS18_SF_EEENS5_IJSF_SB_EEEEEEENS4_39AutoVectorizingCopyWithAssumedAlignmentILi128EEENS4_14SM90_TMA_STOREES21_S23_S23_EEEvvEEEEvNT_6ParamsE:
	.zero		2944


//--------------------- SYMBOLS --------------------------

	.type		.nv.reservedSmem.offset0,@object
	.size		.nv.reservedSmem.offset0,0x4
	.type		.nv.reservedSmem.cap,@object
	.size		.nv.reservedSmem.cap,0x4
	.type		__assertfail,@function
